	.headerflags	@"EF_CUDA_TEXMODE_UNIFIED EF_CUDA_64BIT_ADDRESS EF_CUDA_ACCELERATORS EF_CUDA_SM90 EF_CUDA_VIRTUAL_SM(EF_CUDA_SM90)"
	.elftype	@"ET_EXEC"


//--------------------- .nv.info                  --------------------------
	.section	.nv.info,"",@"SHT_CUDA_INFO"
	.align	4


	//----- nvinfo : EIATTR_REGCOUNT
	.align		4
        /*0000*/ 	.byte	0x04, 0x2f
        /*0002*/ 	.short	(.L_3 - .L_2)
	.align		4
.L_2:
        /*0004*/ 	.word	index@(triton_poi_fused_cat_35)
        /*0008*/ 	.word	0x00000040


	//----- nvinfo : EIATTR_MIN_STACK_SIZE
	.align		4
.L_3:
        /*000c*/ 	.byte	0x04, 0x12
        /*000e*/ 	.short	(.L_5 - .L_4)
	.align		4
.L_4:
        /*0010*/ 	.word	index@(triton_poi_fused_cat_35)
        /*0014*/ 	.word	0x00000000


	//----- nvinfo : EIATTR_FRAME_SIZE
	.align		4
.L_5:
        /*0018*/ 	.byte	0x04, 0x11
        /*001a*/ 	.short	(.L_7 - .L_6)
	.align		4
.L_6:
        /*001c*/ 	.word	index@(triton_poi_fused_cat_35)
        /*0020*/ 	.word	0x00000000


	//----- nvinfo : EIATTR_MIN_STACK_SIZE
	.align		4
.L_7:
        /*0024*/ 	.byte	0x04, 0x12
        /*0026*/ 	.short	(.L_9 - .L_8)
	.align		4
.L_8:
        /*0028*/ 	.word	index@(triton_poi_fused_cat_35)
        /*002c*/ 	.word	0x00000000
.L_9:


//--------------------- .nv.info.triton_poi_fused_cat_35 --------------------------
	.section	.nv.info.triton_poi_fused_cat_35,"",@"SHT_CUDA_INFO"
	.sectionflags	@""
	.align	4


	//----- nvinfo : EIATTR_CUDA_API_VERSION
	.align		4
        /*0000*/ 	.byte	0x04, 0x37
        /*0002*/ 	.short	(.L_11 - .L_10)
.L_10:
        /*0004*/ 	.word	0x0000007c


	//----- nvinfo : EIATTR_KPARAM_INFO
	.align		4
.L_11:
        /*0008*/ 	.byte	0x04, 0x17
        /*000a*/ 	.short	(.L_13 - .L_12)
.L_12:
        /*000c*/ 	.word	0x00000000
        /*0010*/ 	.short	0x0029
        /*0012*/ 	.short	0x0148
        /*0014*/ 	.byte	0x00, 0xf0, 0x11, 0x00


	//----- nvinfo : EIATTR_KPARAM_INFO
	.align		4
.L_13:
        /*0018*/ 	.byte	0x04, 0x17
        /*001a*/ 	.short	(.L_15 - .L_14)
.L_14:
        /*001c*/ 	.word	0x00000000
        /*0020*/ 	.short	0x0028
        /*0022*/ 	.short	0x0140
        /*0024*/ 	.byte	0x00, 0xf4, 0x21, 0x00


	//----- nvinfo : EIATTR_KPARAM_INFO
	.align		4
.L_15:
        /*0028*/ 	.byte	0x04, 0x17
        /*002a*/ 	.short	(.L_17 - .L_16)
.L_16:
        /*002c*/ 	.word	0x00000000
        /*0030*/ 	.short	0x0027
        /*0032*/ 	.short	0x0138
        /*0034*/ 	.byte	0x00, 0xf4, 0x21, 0x00


	//----- nvinfo : EIATTR_KPARAM_INFO
	.align		4
.L_17:
        /*0038*/ 	.byte	0x04, 0x17
        /*003a*/ 	.short	(.L_19 - .L_18)
.L_18:
        /*003c*/ 	.word	0x00000000
        /*0040*/ 	.short	0x0026
        /*0042*/ 	.short	0x0130
        /*0044*/ 	.byte	0x00, 0xf4, 0x21, 0x00


	//----- nvinfo : EIATTR_KPARAM_INFO
	.align		4
.L_19:
        /*0048*/ 	.byte	0x04, 0x17
        /*004a*/ 	.short	(.L_21 - .L_20)
.L_20:
        /*004c*/ 	.word	0x00000000
        /*0050*/ 	.short	0x0025
        /*0052*/ 	.short	0x0128
        /*0054*/ 	.byte	0x00, 0xf4, 0x21, 0x00


	//----- nvinfo : EIATTR_KPARAM_INFO
	.align		4
.L_21:
        /*0058*/ 	.byte	0x04, 0x17
        /*005a*/ 	.short	(.L_23 - .L_22)
.L_22:
        /*005c*/ 	.word	0x00000000
        /*0060*/ 	.short	0x0024
        /*0062*/ 	.short	0x0120
        /*0064*/ 	.byte	0x00, 0xf4, 0x21, 0x00


	//----- nvinfo : EIATTR_KPARAM_INFO
	.align		4
.L_23:
        /*0068*/ 	.byte	0x04, 0x17
        /*006a*/ 	.short	(.L_25 - .L_24)
.L_24:
        /*006c*/ 	.word	0x00000000
        /*0070*/ 	.short	0x0023
        /*0072*/ 	.short	0x0118
        /*0074*/ 	.byte	0x00, 0xf4, 0x21, 0x00


	//----- nvinfo : EIATTR_KPARAM_INFO
	.align		4
.L_25:
        /*0078*/ 	.byte	0x04, 0x17
        /*007a*/ 	.short	(.L_27 - .L_26)
.L_26:
        /*007c*/ 	.word	0x00000000
        /*0080*/ 	.short	0x0022
        /*0082*/ 	.short	0x0110
        /*0084*/ 	.byte	0x00, 0xf4, 0x21, 0x00


	//----- nvinfo : EIATTR_KPARAM_INFO
	.align		4
.L_27:
        /*0088*/ 	.byte	0x04, 0x17
        /*008a*/ 	.short	(.L_29 - .L_28)
.L_28:
        /*008c*/ 	.word	0x00000000
        /*0090*/ 	.short	0x0021
        /*0092*/ 	.short	0x0108
        /*0094*/ 	.byte	0x00, 0xf4, 0x21, 0x00


	//----- nvinfo : EIATTR_KPARAM_INFO
	.align		4
.L_29:
        /*0098*/ 	.byte	0x04, 0x17
        /*009a*/ 	.short	(.L_31 - .L_30)
.L_30:
        /*009c*/ 	.word	0x00000000
        /*00a0*/ 	.short	0x0020
        /*00a2*/ 	.short	0x0100
        /*00a4*/ 	.byte	0x00, 0xf4, 0x21, 0x00


	//----- nvinfo : EIATTR_KPARAM_INFO
	.align		4
.L_31:
        /*00a8*/ 	.byte	0x04, 0x17
        /*00aa*/ 	.short	(.L_33 - .L_32)
.L_32:
        /*00ac*/ 	.word	0x00000000
        /*00b0*/ 	.short	0x001f
        /*00b2*/ 	.short	0x00f8
        /*00b4*/ 	.byte	0x00, 0xf4, 0x21, 0x00


	//----- nvinfo : EIATTR_KPARAM_INFO
	.align		4
.L_33:
        /*00b8*/ 	.byte	0x04, 0x17
        /*00ba*/ 	.short	(.L_35 - .L_34)
.L_34:
        /*00bc*/ 	.word	0x00000000
        /*00c0*/ 	.short	0x001e
        /*00c2*/ 	.short	0x00f0
        /*00c4*/ 	.byte	0x00, 0xf4, 0x21, 0x00


	//----- nvinfo : EIATTR_KPARAM_INFO
	.align		4
.L_35:
        /*00c8*/ 	.byte	0x04, 0x17
        /*00ca*/ 	.short	(.L_37 - .L_36)
.L_36:
        /*00cc*/ 	.word	0x00000000
        /*00d0*/ 	.short	0x001d
        /*00d2*/ 	.short	0x00e8
        /*00d4*/ 	.byte	0x00, 0xf4, 0x21, 0x00


	//----- nvinfo : EIATTR_KPARAM_INFO
	.align		4
.L_37:
        /*00d8*/ 	.byte	0x04, 0x17
        /*00da*/ 	.short	(.L_39 - .L_38)
.L_38:
        /*00dc*/ 	.word	0x00000000
        /*00e0*/ 	.short	0x001c
        /*00e2*/ 	.short	0x00e0
        /*00e4*/ 	.byte	0x00, 0xf4, 0x21, 0x00


	//----- nvinfo : EIATTR_KPARAM_INFO
	.align		4
.L_39:
        /*00e8*/ 	.byte	0x04, 0x17
        /*00ea*/ 	.short	(.L_41 - .L_40)
.L_40:
        /*00ec*/ 	.word	0x00000000
        /*00f0*/ 	.short	0x001b
        /*00f2*/ 	.short	0x00d8
        /*00f4*/ 	.byte	0x00, 0xf4, 0x21, 0x00


	//----- nvinfo : EIATTR_KPARAM_INFO
	.align		4
.L_41:
        /*00f8*/ 	.byte	0x04, 0x17
        /*00fa*/ 	.short	(.L_43 - .L_42)
.L_42:
        /*00fc*/ 	.word	0x00000000
        /*0100*/ 	.short	0x001a
        /*0102*/ 	.short	0x00d0
        /*0104*/ 	.byte	0x00, 0xf4, 0x21, 0x00


	//----- nvinfo : EIATTR_KPARAM_INFO
	.align		4
.L_43:
        /*0108*/ 	.byte	0x04, 0x17
        /*010a*/ 	.short	(.L_45 - .L_44)
.L_44:
        /*010c*/ 	.word	0x00000000
        /*0110*/ 	.short	0x0019
        /*0112*/ 	.short	0x00c8
        /*0114*/ 	.byte	0x00, 0xf4, 0x21, 0x00


	//----- nvinfo : EIATTR_KPARAM_INFO
	.align		4
.L_45:
        /*0118*/ 	.byte	0x04, 0x17
        /*011a*/ 	.short	(.L_47 - .L_46)
.L_46:
        /*011c*/ 	.word	0x00000000
        /*0120*/ 	.short	0x0018
        /*0122*/ 	.short	0x00c0
        /*0124*/ 	.byte	0x00, 0xf4, 0x21, 0x00


	//----- nvinfo : EIATTR_KPARAM_INFO
	.align		4
.L_47:
        /*0128*/ 	.byte	0x04, 0x17
        /*012a*/ 	.short	(.L_49 - .L_48)
.L_48:
        /*012c*/ 	.word	0x00000000
        /*0130*/ 	.short	0x0017
        /*0132*/ 	.short	0x00b8
        /*0134*/ 	.byte	0x00, 0xf4, 0x21, 0x00


	//----- nvinfo : EIATTR_KPARAM_INFO
	.align		4
.L_49:
        /*0138*/ 	.byte	0x04, 0x17
        /*013a*/ 	.short	(.L_51 - .L_50)
.L_50:
        /*013c*/ 	.word	0x00000000
        /*0140*/ 	.short	0x0016
        /*0142*/ 	.short	0x00b0
        /*0144*/ 	.byte	0x00, 0xf4, 0x21, 0x00


	//----- nvinfo : EIATTR_KPARAM_INFO
	.align		4
.L_51:
        /*0148*/ 	.byte	0x04, 0x17
        /*014a*/ 	.short	(.L_53 - .L_52)
.L_52:
        /*014c*/ 	.word	0x00000000
        /*0150*/ 	.short	0x0015
        /*0152*/ 	.short	0x00a8
        /*0154*/ 	.byte	0x00, 0xf4, 0x21, 0x00


	//----- nvinfo : EIATTR_KPARAM_INFO
	.align		4
.L_53:
        /*0158*/ 	.byte	0x04, 0x17
        /*015a*/ 	.short	(.L_55 - .L_54)
.L_54:
        /*015c*/ 	.word	0x00000000
        /*0160*/ 	.short	0x0014
        /*0162*/ 	.short	0x00a0
        /*0164*/ 	.byte	0x00, 0xf4, 0x21, 0x00


	//----- nvinfo : EIATTR_KPARAM_INFO
	.align		4
.L_55:
        /*0168*/ 	.byte	0x04, 0x17
        /*016a*/ 	.short	(.L_57 - .L_56)
.L_56:
        /*016c*/ 	.word	0x00000000
        /*0170*/ 	.short	0x0013
        /*0172*/ 	.short	0x0098
        /*0174*/ 	.byte	0x00, 0xf4, 0x21, 0x00


	//----- nvinfo : EIATTR_KPARAM_INFO
	.align		4
.L_57:
        /*0178*/ 	.byte	0x04, 0x17
        /*017a*/ 	.short	(.L_59 - .L_58)
.L_58:
        /*017c*/ 	.word	0x00000000
        /*0180*/ 	.short	0x0012
        /*0182*/ 	.short	0x0090
        /*0184*/ 	.byte	0x00, 0xf4, 0x21, 0x00


	//----- nvinfo : EIATTR_KPARAM_INFO
	.align		4
.L_59:
        /*0188*/ 	.byte	0x04, 0x17
        /*018a*/ 	.short	(.L_61 - .L_60)
.L_60:
        /*018c*/ 	.word	0x00000000
        /*0190*/ 	.short	0x0011
        /*0192*/ 	.short	0x0088
        /*0194*/ 	.byte	0x00, 0xf4, 0x21, 0x00


	//----- nvinfo : EIATTR_KPARAM_INFO
	.align		4
.L_61:
        /*0198*/ 	.byte	0x04, 0x17
        /*019a*/ 	.short	(.L_63 - .L_62)
.L_62:
        /*019c*/ 	.word	0x00000000
        /*01a0*/ 	.short	0x0010
        /*01a2*/ 	.short	0x0080
        /*01a4*/ 	.byte	0x00, 0xf4, 0x21, 0x00


	//----- nvinfo : EIATTR_KPARAM_INFO
	.align		4
.L_63:
        /*01a8*/ 	.byte	0x04, 0x17
        /*01aa*/ 	.short	(.L_65 - .L_64)
.L_64:
        /*01ac*/ 	.word	0x00000000
        /*01b0*/ 	.short	0x000f
        /*01b2*/ 	.short	0x0078
        /*01b4*/ 	.byte	0x00, 0xf4, 0x21, 0x00


	//----- nvinfo : EIATTR_KPARAM_INFO
	.align		4
.L_65:
        /*01b8*/ 	.byte	0x04, 0x17
        /*01ba*/ 	.short	(.L_67 - .L_66)
.L_66:
        /*01bc*/ 	.word	0x00000000
        /*01c0*/ 	.short	0x000e
        /*01c2*/ 	.short	0x0070
        /*01c4*/ 	.byte	0x00, 0xf4, 0x21, 0x00


	//----- nvinfo : EIATTR_KPARAM_INFO
	.align		4
.L_67:
        /*01c8*/ 	.byte	0x04, 0x17
        /*01ca*/ 	.short	(.L_69 - .L_68)
.L_68:
        /*01cc*/ 	.word	0x00000000
        /*01d0*/ 	.short	0x000d
        /*01d2*/ 	.short	0x0068
        /*01d4*/ 	.byte	0x00, 0xf4, 0x21, 0x00


	//----- nvinfo : EIATTR_KPARAM_INFO
	.align		4
.L_69:
        /*01d8*/ 	.byte	0x04, 0x17
        /*01da*/ 	.short	(.L_71 - .L_70)
.L_70:
        /*01dc*/ 	.word	0x00000000
        /*01e0*/ 	.short	0x000c
        /*01e2*/ 	.short	0x0060
        /*01e4*/ 	.byte	0x00, 0xf4, 0x21, 0x00


	//----- nvinfo : EIATTR_KPARAM_INFO
	.align		4
.L_71:
        /*01e8*/ 	.byte	0x04, 0x17
        /*01ea*/ 	.short	(.L_73 - .L_72)
.L_72:
        /*01ec*/ 	.word	0x00000000
        /*01f0*/ 	.short	0x000b
        /*01f2*/ 	.short	0x0058
        /*01f4*/ 	.byte	0x00, 0xf4, 0x21, 0x00


	//----- nvinfo : EIATTR_KPARAM_INFO
	.align		4
.L_73:
        /*01f8*/ 	.byte	0x04, 0x17
        /*01fa*/ 	.short	(.L_75 - .L_74)
.L_74:
        /*01fc*/ 	.word	0x00000000
        /*0200*/ 	.short	0x000a
        /*0202*/ 	.short	0x0050
        /*0204*/ 	.byte	0x00, 0xf4, 0x21, 0x00


	//----- nvinfo : EIATTR_KPARAM_INFO
	.align		4
.L_75:
        /*0208*/ 	.byte	0x04, 0x17
        /*020a*/ 	.short	(.L_77 - .L_76)
.L_76:
        /*020c*/ 	.word	0x00000000
        /*0210*/ 	.short	0x0009
        /*0212*/ 	.short	0x0048
        /*0214*/ 	.byte	0x00, 0xf4, 0x21, 0x00


	//----- nvinfo : EIATTR_KPARAM_INFO
	.align		4
.L_77:
        /*0218*/ 	.byte	0x04, 0x17
        /*021a*/ 	.short	(.L_79 - .L_78)
.L_78:
        /*021c*/ 	.word	0x00000000
        /*0220*/ 	.short	0x0008
        /*0222*/ 	.short	0x0040
        /*0224*/ 	.byte	0x00, 0xf4, 0x21, 0x00


	//----- nvinfo : EIATTR_KPARAM_INFO
	.align		4
.L_79:
        /*0228*/ 	.byte	0x04, 0x17
        /*022a*/ 	.short	(.L_81 - .L_80)
.L_80:
        /*022c*/ 	.word	0x00000000
        /*0230*/ 	.short	0x0007
        /*0232*/ 	.short	0x0038
        /*0234*/ 	.byte	0x00, 0xf4, 0x21, 0x00


	//----- nvinfo : EIATTR_KPARAM_INFO
	.align		4
.L_81:
        /*0238*/ 	.byte	0x04, 0x17
        /*023a*/ 	.short	(.L_83 - .L_82)
.L_82:
        /*023c*/ 	.word	0x00000000
        /*0240*/ 	.short	0x0006
        /*0242*/ 	.short	0x0030
        /*0244*/ 	.byte	0x00, 0xf4, 0x21, 0x00


	//----- nvinfo : EIATTR_KPARAM_INFO
	.align		4
.L_83:
        /*0248*/ 	.byte	0x04, 0x17
        /*024a*/ 	.short	(.L_85 - .L_84)
.L_84:
        /*024c*/ 	.word	0x00000000
        /*0250*/ 	.short	0x0005
        /*0252*/ 	.short	0x0028
        /*0254*/ 	.byte	0x00, 0xf4, 0x21, 0x00


	//----- nvinfo : EIATTR_KPARAM_INFO
	.align		4
.L_85:
        /*0258*/ 	.byte	0x04, 0x17
        /*025a*/ 	.short	(.L_87 - .L_86)
.L_86:
        /*025c*/ 	.word	0x00000000
        /*0260*/ 	.short	0x0004
        /*0262*/ 	.short	0x0020
        /*0264*/ 	.byte	0x00, 0xf4, 0x21, 0x00


	//----- nvinfo : EIATTR_KPARAM_INFO
	.align		4
.L_87:
        /*0268*/ 	.byte	0x04, 0x17
        /*026a*/ 	.short	(.L_89 - .L_88)
.L_88:
        /*026c*/ 	.word	0x00000000
        /*0270*/ 	.short	0x0003
        /*0272*/ 	.short	0x0018
        /*0274*/ 	.byte	0x00, 0xf4, 0x21, 0x00


	//----- nvinfo : EIATTR_KPARAM_INFO
	.align		4
.L_89:
        /*0278*/ 	.byte	0x04, 0x17
        /*027a*/ 	.short	(.L_91 - .L_90)
.L_90:
        /*027c*/ 	.word	0x00000000
        /*0280*/ 	.short	0x0002
        /*0282*/ 	.short	0x0010
        /*0284*/ 	.byte	0x00, 0xf4, 0x21, 0x00


	//----- nvinfo : EIATTR_KPARAM_INFO
	.align		4
.L_91:
        /*0288*/ 	.byte	0x04, 0x17
        /*028a*/ 	.short	(.L_93 - .L_92)
.L_92:
        /*028c*/ 	.word	0x00000000
        /*0290*/ 	.short	0x0001
        /*0292*/ 	.short	0x0008
        /*0294*/ 	.byte	0x00, 0xf4, 0x21, 0x00


	//----- nvinfo : EIATTR_KPARAM_INFO
	.align		4
.L_93:
        /*0298*/ 	.byte	0x04, 0x17
        /*029a*/ 	.short	(.L_95 - .L_94)
.L_94:
        /*029c*/ 	.word	0x00000000
        /*02a0*/ 	.short	0x0000
        /*02a2*/ 	.short	0x0000
        /*02a4*/ 	.byte	0x00, 0xf4, 0x21, 0x00


	//----- nvinfo : EIATTR_SPARSE_MMA_MASK
	.align		4
.L_95:
        /*02a8*/ 	.byte	0x03, 0x50
        /*02aa*/ 	.short	0x0000


	//----- nvinfo : EIATTR_MAXREG_COUNT
	.align		4
        /*02ac*/ 	.byte	0x03, 0x1b
        /*02ae*/ 	.short	0x00ff


	//----- nvinfo : EIATTR_EXIT_INSTR_OFFSETS
	.align		4
        /*02b0*/ 	.byte	0x04, 0x1c
        /*02b2*/ 	.short	(.L_97 - .L_96)


	//   ....[0]....
.L_96:
        /*02b4*/ 	.word	0x000025b0


	//----- nvinfo : EIATTR_REQNTID
	.align		4
.L_97:
        /*02b8*/ 	.byte	0x04, 0x10
        /*02ba*/ 	.short	(.L_99 - .L_98)
.L_98:
        /*02bc*/ 	.word	0x00000080
        /*02c0*/ 	.word	0x00000001
        /*02c4*/ 	.word	0x00000001


	//----- nvinfo : EIATTR_CBANK_PARAM_SIZE
	.align		4
.L_99:
        /*02c8*/ 	.byte	0x03, 0x19
        /*02ca*/ 	.short	0x014c


	//----- nvinfo : EIATTR_PARAM_CBANK
	.align		4
        /*02cc*/ 	.byte	0x04, 0x0a
        /*02ce*/ 	.short	(.L_101 - .L_100)
	.align		4
.L_100:
        /*02d0*/ 	.word	index@(.nv.constant0.triton_poi_fused_cat_35)
        /*02d4*/ 	.short	0x0210
        /*02d6*/ 	.short	0x014c


	//----- nvinfo : EIATTR_SW_WAR
	.align		4
.L_101:
        /*02d8*/ 	.byte	0x04, 0x36
        /*02da*/ 	.short	(.L_103 - .L_102)
.L_102:
        /*02dc*/ 	.word	0x00000008
.L_103:


//--------------------- .nv.callgraph             --------------------------
	.section	.nv.callgraph,"",@"SHT_CUDA_CALLGRAPH"
	.align	4
	.sectionentsize	8
	.align		4
        /*0000*/ 	.word	0x00000000
	.align		4
        /*0004*/ 	.word	0xffffffff
	.align		4
        /*0008*/ 	.word	0x00000000
	.align		4
        /*000c*/ 	.word	0xfffffffe
	.align		4
        /*0010*/ 	.word	0x00000000
	.align		4
        /*0014*/ 	.word	0xfffffffd
	.align		4
        /*0018*/ 	.word	0x00000000
	.align		4
        /*001c*/ 	.word	0xfffffffc


//--------------------- .nv.constant4             --------------------------
	.section	.nv.constant4,"a",@progbits
	.align	8
	.align		8
.nv.constant4:
        /*0000*/ 	.dword	_$_str
	.align		8
        /*0008*/ 	.dword	_$_str_$_2


//--------------------- .text.triton_poi_fused_cat_35 --------------------------
	.section	.text.triton_poi_fused_cat_35,"ax",@progbits
	.align	128
        .global         triton_poi_fused_cat_35
        .type           triton_poi_fused_cat_35,@function
        .size           triton_poi_fused_cat_35,(.L_x_1 - triton_poi_fused_cat_35)
        .other          triton_poi_fused_cat_35,@"STO_CUDA_ENTRY STV_DEFAULT"
triton_poi_fused_cat_35:
.text.triton_poi_fused_cat_35:
[----:B------:R-:W-:Y:S01]  /*0000*/  LDC R1, c[0x0][0x28] ;  /* 0x00000a00ff017b82 */ /* 0x000fe20000000800 */
[----:B------:R-:W1:Y:S01]  /*0010*/  S2R R0, SR_TID.X ;  /* 0x0000000000007919 */ /* 0x000e620000002100 */
[----:B------:R-:W-:-:S06]  /*0020*/  CS2R R38, SRZ ;  /* 0x0000000000267805 */ /* 0x000fcc000001ff00 */
[----:B------:R-:W2:Y:S01]  /*0030*/  LDC.64 R8, c[0x0][0x338] ;  /* 0x0000ce00ff087b82 */ /* 0x000ea20000000a00 */
[----:B------:R-:W-:Y:S01]  /*0040*/  ULDC.64 UR4, c[0x0][0x208] ;  /* 0x0000820000047ab9 */ /* 0x000fe20000000a00 */
[----:B------:R-:W3:Y:S06]  /*0050*/  S2R R3, SR_CTAID.X ;  /* 0x0000000000037919 */ /* 0x000eec0000002500 */
[----:B------:R-:W4:Y:S01]  /*0060*/  LDC.64 R10, c[0x0][0x310] ;  /* 0x0000c400ff0a7b82 */ /* 0x000f220000000a00 */
[----:B------:R-:W-:Y:S02]  /*0070*/  CS2R R40, SRZ ;  /* 0x0000000000287805 */ /* 0x000fe4000001ff00 */
[----:B------:R-:W-:-:S02]  /*0080*/  CS2R R24, SRZ ;  /* 0x0000000000187805 */ /* 0x000fc4000001ff00 */
[----:B------:R-:W-:Y:S01]  /*0090*/  CS2R R22, SRZ ;  /* 0x0000000000167805 */ /* 0x000fe2000001ff00 */
[----:B------:R-:W-:Y:S01]  /*00a0*/  ULDC.64 UR6, c[0x0][0x2b0] ;  /* 0x0000ac0000067ab9 */ /* 0x000fe20000000a00 */
[----:B------:R-:W-:Y:S01]  /*00b0*/  ULDC.64 UR10, c[0x0][0x328] ;  /* 0x0000ca00000a7ab9 */ /* 0x000fe20000000a00 */
[----:B------:R-:W-:Y:S01]  /*00c0*/  ULDC.64 UR8, c[0x0][0x300] ;  /* 0x0000c00000087ab9 */ /* 0x000fe20000000a00 */
[----:B------:R-:W5:Y:S08]  /*00d0*/  LDC.64 R50, c[0x0][0x330] ;  /* 0x0000cc00ff327b82 */ /* 0x000f700000000a00 */
[----:B------:R-:W2:Y:S01]  /*00e0*/  LDC.64 R42, c[0x0][0x2c8] ;  /* 0x0000b200ff2a7b82 */ /* 0x000ea20000000a00 */
[----:B-1----:R-:W-:-:S07]  /*00f0*/  IMAD.SHL.U32 R0, R0, 0x2, RZ ;  /* 0x0000000200007824 */ /* 0x002fce00078e00ff */
[----:B------:R-:W1:Y:S01]  /*0100*/  LDC.64 R58, c[0x0][0x340] ;  /* 0x0000d000ff3a7b82 */ /* 0x000e620000000a00 */
[----:B------:R-:W-:-:S05]  /*0110*/  LOP3.LUT R0, R0, 0xfe, RZ, 0xc0, !PT ;  /* 0x000000fe00007812 */ /* 0x000fca00078ec0ff */
[----:B---3--:R-:W-:Y:S02]  /*0120*/  IMAD R4, R3, 0x100, R0 ;  /* 0x0000010003047824 */ /* 0x008fe400078e0200 */
[----:B------:R-:W3:Y:S02]  /*0130*/  LDC.64 R34, c[0x0][0x348] ;  /* 0x0000d200ff227b82 */ /* 0x000ee40000000a00 */
[----:B------:R-:W-:-:S05]  /*0140*/  IMAD.HI R0, R4, 0x2aaaaaab, RZ ;  /* 0x2aaaaaab04007827 */ /* 0x000fca00078e02ff */
[----:B------:R-:W-:Y:S01]  /*0150*/  SHF.R.U32.HI R5, RZ, 0x1f, R0 ;  /* 0x0000001fff057819 */ /* 0x000fe20000011600 */
[----:B------:R-:W1:Y:S03]  /*0160*/  LDC.64 R2, c[0x0][0x2c0] ;  /* 0x0000b000ff027b82 */ /* 0x000e660000000a00 */
[----:B------:R-:W-:-:S05]  /*0170*/  LEA.HI.SX32 R13, R0, R5, 0x1b ;  /* 0x00000005000d7211 */ /* 0x000fca00078fdaff */
[----:B------:R-:W-:Y:S01]  /*0180*/  IMAD R53, R13, -0xc0, R4 ;  /* 0xffffff400d357824 */ /* 0x000fe200078e0204 */
[----:B------:R-:W2:Y:S03]  /*0190*/  LDC.64 R36, c[0x0][0x2d0] ;  /* 0x0000b400ff247b82 */ /* 0x000ea60000000a00 */
[C---:B------:R-:W-:Y:S01]  /*01a0*/  VIADD R6, R53.reuse, 0xffffffa0 ;  /* 0xffffffa035067836 */ /* 0x040fe20000000000 */
[----:B------:R-:W-:-:S04]  /*01b0*/  ISETP.GT.AND P2, PT, R53, 0xa7, PT ;  /* 0x000000a73500780c */ /* 0x000fc80003f44270 */
[----:B------:R-:W-:Y:S01]  /*01c0*/  ISETP.GE.U32.AND P5, PT, R6, 0x18, PT ;  /* 0x000000180600780c */ /* 0x000fe20003fa6070 */
[----:B------:R-:W3:Y:S01]  /*01d0*/  LDC.64 R44, c[0x0][0x2e0] ;  /* 0x0000b800ff2c7b82 */ /* 0x000ee20000000a00 */
[C---:B------:R-:W-:Y:S02]  /*01e0*/  VIADD R12, R53.reuse, 0xffffff88 ;  /* 0xffffff88350c7836 */ /* 0x040fe40000000000 */
[----:B01----:R-:W-:-:S05]  /*01f0*/  IMAD.WIDE R2, R53, 0x4, R2 ;  /* 0x0000000435027825 */ /* 0x003fca00078e0202 */
[----:B------:R-:W0:Y:S01]  /*0200*/  LDC.64 R6, c[0x0][0x2e8] ;  /* 0x0000ba00ff067b82 */ /* 0x000e220000000a00 */
[----:B------:R-:W-:-:S03]  /*0210*/  ISETP.GE.U32.AND P4, PT, R12, 0x18, PT ;  /* 0x000000180c00780c */ /* 0x000fc60003f86070 */
[----:B------:R0:W3:Y:S01]  /*0220*/  @!P5 LDG.E.EL.64 R38, desc[UR4][R2.64+-0x180] ;  /* 0xfffe80040226d981 */ /* 0x0000e2000c2e1b00 */
[C---:B------:R-:W-:Y:S02]  /*0230*/  VIADD R12, R53.reuse, 0xffffff70 ;  /* 0xffffff70350c7836 */ /* 0x040fe40000000000 */
[C---:B--2---:R-:W-:Y:S01]  /*0240*/  IMAD.WIDE R8, R53.reuse, 0x4, R8 ;  /* 0x0000000435087825 */ /* 0x044fe200078e0208 */
[----:B------:R-:W1:Y:S02]  /*0250*/  LDC.64 R46, c[0x0][0x308] ;  /* 0x0000c200ff2e7b82 */ /* 0x000e640000000a00 */
[----:B------:R-:W-:Y:S02]  /*0260*/  ISETP.GE.U32.AND P3, PT, R12, 0x18, PT ;  /* 0x000000180c00780c */ /* 0x000fe40003f66070 */
[----:B------:R2:W3:Y:S01]  /*0270*/  @P2 LDG.E.EL.64 R24, desc[UR4][R8.64+-0x2a0] ;  /* 0xfffd600408182981 */ /* 0x0004e2000c2e1b00 */
[----:B0-----:R-:W-:-:S05]  /*0280*/  IMAD.WIDE R2, R53, 0x4, R6 ;  /* 0x0000000435027825 */ /* 0x001fca00078e0206 */
[----:B------:R0:W3:Y:S01]  /*0290*/  @!P4 LDG.E.EL.64 R40, desc[UR4][R2.64+-0x1e0] ;  /* 0xfffe20040228c981 */ /* 0x0000e2000c2e1b00 */
[----:B----4-:R-:W-:Y:S01]  /*02a0*/  IMAD.WIDE R6, R53, 0x4, R10 ;  /* 0x0000000435067825 */ /* 0x010fe200078e020a */
[----:B------:R-:W-:-:S04]  /*02b0*/  LEA.HI.SX32 R12, R0, R5, 0x18 ;  /* 0x00000005000c7211 */ /* 0x000fc800078fc2ff */
[----:B------:R4:W3:Y:S01]  /*02c0*/  @!P3 LDG.E.EL.64 R22, desc[UR4][R6.64+-0x240] ;  /* 0xfffdc0040616b981 */ /* 0x0008e2000c2e1b00 */
[----:B--2---:R-:W-:-:S04]  /*02d0*/  LEA.HI R8, R12, R12, RZ, 0x3 ;  /* 0x0000000c0c087211 */ /* 0x004fc800078f18ff */
[----:B------:R-:W-:Y:S02]  /*02e0*/  LOP3.LUT R9, R8, 0xfffffff8, RZ, 0xc0, !PT ;  /* 0xfffffff808097812 */ /* 0x000fe400078ec0ff */
[----:B------:R-:W-:Y:S02]  /*02f0*/  LEA.HI R8, R13, R13, RZ, 0x3 ;  /* 0x0000000d0d087211 */ /* 0x000fe400078f18ff */
[----:B------:R-:W-:Y:S01]  /*0300*/  LEA.HI.SX32 R0, R0, R5, 0x15 ;  /* 0x0000000500007211 */ /* 0x000fe200078faaff */
[----:B------:R-:W-:Y:S01]  /*0310*/  IMAD.IADD R9, R12, 0x1, -R9 ;  /* 0x000000010c097824 */ /* 0x000fe200078e0a09 */
[----:B------:R-:W-:-:S03]  /*0320*/  LOP3.LUT R8, R8, 0xfffffff8, RZ, 0xc0, !PT ;  /* 0xfffffff808087812 */ /* 0x000fc600078ec0ff */
[----:B------:R-:W-:Y:S02]  /*0330*/  IMAD R9, R0, 0x9, R9 ;  /* 0x0000000900097824 */ /* 0x000fe400078e0209 */
[----:B------:R-:W-:-:S04]  /*0340*/  IMAD.IADD R8, R13, 0x1, -R8 ;  /* 0x000000010d087824 */ /* 0x000fc800078e0a08 */
[----:B------:R-:W-:-:S04]  /*0350*/  IMAD R8, R9, 0x9, R8 ;  /* 0x0000000909087824 */ /* 0x000fc800078e0208 */
[----:B------:R-:W-:Y:S02]  /*0360*/  IMAD R18, R8, 0x18, RZ ;  /* 0x0000001808127824 */ /* 0x000fe400078e02ff */
[----:B------:R-:W2:Y:S03]  /*0370*/  LDC.64 R8, c[0x0][0x2b8] ;  /* 0x0000ae00ff087b82 */ /* 0x000ea60000000a00 */
[----:B0-----:R-:W-:Y:S02]  /*0380*/  IADD3 R3, P0, R53, R18, RZ ;  /* 0x0000001235037210 */ /* 0x001fe40007f1e0ff */
[----:B------:R-:W-:-:S03]  /*0390*/  SHF.R.S32.HI R0, RZ, 0x1f, R18 ;  /* 0x0000001fff007819 */ /* 0x000fc60000011412 */
[----:B------:R-:W-:Y:S01]  /*03a0*/  IMAD.SHL.U32 R16, R3, 0x4, RZ ;  /* 0x0000000403107824 */ /* 0x000fe200078e00ff */
[----:B------:R-:W-:Y:S02]  /*03b0*/  LEA.HI.X.SX32 R0, R53, R0, 0x1, P0 ;  /* 0x0000000035007211 */ /* 0x000fe400000f0eff */
[----:B------:R-:W-:Y:S02]  /*03c0*/  CS2R R26, SRZ ;  /* 0x00000000001a7805 */ /* 0x000fe4000001ff00 */
[----:B------:R-:W-:Y:S02]  /*03d0*/  SHF.L.U64.HI R3, R3, 0x2, R0 ;  /* 0x0000000203037819 */ /* 0x000fe40000010200 */
[----:B----4-:R-:W-:Y:S02]  /*03e0*/  IADD3 R6, P0, R16, UR6, RZ ;  /* 0x0000000610067c10 */ /* 0x010fe4000ff1e0ff */
[----:B------:R-:W-:Y:S02]  /*03f0*/  IADD3 R20, P6, R16, UR10, RZ ;  /* 0x0000000a10147c10 */ /* 0x000fe4000ffde0ff */
[----:B------:R-:W-:-:S02]  /*0400*/  CS2R R12, SRZ ;  /* 0x00000000000c7805 */ /* 0x000fc4000001ff00 */
[----:B------:R-:W-:Y:S02]  /*0410*/  CS2R R28, SRZ ;  /* 0x00000000001c7805 */ /* 0x000fe4000001ff00 */
[----:B------:R-:W-:Y:S02]  /*0420*/  CS2R R10, SRZ ;  /* 0x00000000000a7805 */ /* 0x000fe4000001ff00 */
[----:B------:R-:W-:Y:S01]  /*0430*/  IADD3.X R7, R3, UR7, RZ, P0, !PT ;  /* 0x0000000703077c10 */ /* 0x000fe200087fe4ff */
[C---:B-----5:R-:W-:Y:S01]  /*0440*/  IMAD.WIDE R50, R53.reuse, 0x4, R50 ;  /* 0x0000000435327825 */ /* 0x060fe200078e0232 */
[----:B------:R-:W-:Y:S02]  /*0450*/  IADD3.X R21, R3, UR11, RZ, P6, !PT ;  /* 0x0000000b03157c10 */ /* 0x000fe4000b7fe4ff */
[----:B------:R-:W-:Y:S01]  /*0460*/  CS2R R14, SRZ ;  /* 0x00000000000e7805 */ /* 0x000fe2000001ff00 */
[----:B------:R-:W-:Y:S01]  /*0470*/  ULDC.64 UR6, c[0x0][0x2d8] ;  /* 0x0000b60000067ab9 */ /* 0x000fe20000000a00 */
[C---:B--2---:R-:W-:Y:S01]  /*0480*/  IMAD.WIDE R8, R53.reuse, 0x4, R8 ;  /* 0x0000000435087825 */ /* 0x044fe200078e0208 */
[----:B------:R0:W2:Y:S03]  /*0490*/  @!P5 LDG.E.EL.64 R26, desc[UR4][R6.64+-0x180] ;  /* 0xfffe8004061ad981 */ /* 0x0000a6000c2e1b00 */
[C---:B------:R-:W-:Y:S01]  /*04a0*/  IMAD.WIDE R42, R53.reuse, 0x4, R42 ;  /* 0x00000004352a7825 */ /* 0x040fe200078e022a */
[----:B------:R4:W5:Y:S04]  /*04b0*/  @P2 LDG.E.EL.64 R12, desc[UR4][R20.64+-0x2a0] ;  /* 0xfffd6004140c2981 */ /* 0x000968000c2e1b00 */
[----:B------:R1:W2:Y:S01]  /*04c0*/  @!P5 LDG.E.EL.64 R28, desc[UR4][R8.64+-0x180] ;  /* 0xfffe8004081cd981 */ /* 0x0002a2000c2e1b00 */
[----:B------:R-:W-:Y:S01]  /*04d0*/  IMAD.WIDE R58, R53, 0x4, R58 ;  /* 0x00000004353a7825 */ /* 0x000fe200078e023a */
[----:B0-----:R-:W-:-:S02]  /*04e0*/  CS2R R6, SRZ ;  /* 0x0000000000067805 */ /* 0x001fc4000001ff00 */
[----:B------:R0:W2:Y:S01]  /*04f0*/  @P2 LDG.E.EL.64 R10, desc[UR4][R50.64+-0x2a0] ;  /* 0xfffd6004320a2981 */ /* 0x0000a2000c2e1b00 */
[----:B----4-:R-:W4:Y:S03]  /*0500*/  LDC.64 R20, c[0x0][0x318] ;  /* 0x0000c600ff147b82 */ /* 0x010f260000000a00 */
[----:B------:R3:W2:Y:S01]  /*0510*/  @!P5 LDG.E.EL.64 R14, desc[UR4][R42.64+-0x180] ;  /* 0xfffe80042a0ed981 */ /* 0x0006a2000c2e1b00 */
[----:B-1----:R-:W-:-:S03]  /*0520*/  CS2R R8, SRZ ;  /* 0x0000000000087805 */ /* 0x002fc6000001ff00 */
[----:B------:R1:W2:Y:S01]  /*0530*/  @P2 LDG.E.EL.64 R6, desc[UR4][R58.64+-0x2a0] ;  /* 0xfffd60043a062981 */ /* 0x0002a2000c2e1b00 */
[----:B0-----:R-:W0:Y:S01]  /*0540*/  LDC.64 R50, c[0x0][0x320] ;  /* 0x0000c800ff327b82 */ /* 0x001e220000000a00 */
[----:B---3--:R-:W-:-:S05]  /*0550*/  IMAD.WIDE R42, R53, 0x4, R34 ;  /* 0x00000004352a7825 */ /* 0x008fca00078e0222 */
[----:B------:R3:W2:Y:S01]  /*0560*/  @P2 LDG.E.EL.64 R8, desc[UR4][R42.64+-0x2a0] ;  /* 0xfffd60042a082981 */ /* 0x0006a2000c2e1b00 */
[----:B------:R-:W-:Y:S02]  /*0570*/  IADD3 R54, P1, R16, UR8, RZ ;  /* 0x0000000810367c10 */ /* 0x000fe4000ff3e0ff */
[----:B------:R-:W-:Y:S02]  /*0580*/  CS2R R32, SRZ ;  /* 0x0000000000207805 */ /* 0x000fe4000001ff00 */
[----:B------:R-:W-:Y:S01]  /*0590*/  IADD3 R48, P0, R16, UR6, RZ ;  /* 0x0000000610307c10 */ /* 0x000fe2000ff1e0ff */
[C---:B------:R-:W-:Y:S01]  /*05a0*/  IMAD.WIDE R56, R53.reuse, 0x4, R36 ;  /* 0x0000000435387825 */ /* 0x040fe200078e0224 */
[----:B------:R-:W-:Y:S02]  /*05b0*/  CS2R R34, SRZ ;  /* 0x0000000000227805 */ /* 0x000fe4000001ff00 */
[----:B------:R-:W-:Y:S01]  /*05c0*/  IADD3.X R55, R3, UR9, RZ, P1, !PT ;  /* 0x0000000903377c10 */ /* 0x000fe20008ffe4ff */
[----:B-1----:R-:W-:Y:S01]  /*05d0*/  IMAD.WIDE R58, R53, 0x4, R44 ;  /* 0x00000004353a7825 */ /* 0x002fe200078e022c */
[----:B------:R-:W-:-:S02]  /*05e0*/  CS2R R44, SRZ ;  /* 0x00000000002c7805 */ /* 0x000fc4000001ff00 */
[----:B------:R-:W-:Y:S02]  /*05f0*/  CS2R R30, SRZ ;  /* 0x00000000001e7805 */ /* 0x000fe4000001ff00 */
[----:B------:R-:W-:Y:S01]  /*0600*/  IADD3.X R49, R3, UR7, RZ, P0, !PT ;  /* 0x0000000703317c10 */ /* 0x000fe200087fe4ff */
[----:B------:R-:W-:Y:S01]  /*0610*/  IMAD.WIDE R60, R53, 0x4, R46 ;  /* 0x00000004353c7825 */ /* 0x000fe200078e022e */
[----:B------:R-:W-:Y:S01]  /*0620*/  CS2R R36, SRZ ;  /* 0x0000000000247805 */ /* 0x000fe2000001ff00 */
[----:B------:R1:W2:Y:S01]  /*0630*/  @!P5 LDG.E.EL.64 R32, desc[UR4][R56.64+-0x180] ;  /* 0xfffe80043820d981 */ /* 0x0002a2000c2e1b00 */
[----:B---3--:R-:W3:Y:S01]  /*0640*/  LDC.64 R42, c[0x0][0x2f0] ;  /* 0x0000bc00ff2a7b82 */ /* 0x008ee20000000a00 */
[----:B------:R-:W-:Y:S01]  /*0650*/  CS2R R46, SRZ ;  /* 0x00000000002e7805 */ /* 0x000fe2000001ff00 */
[----:B------:R-:W-:Y:S01]  /*0660*/  IMAD.MOV.U32 R19, RZ, RZ, 0x3e800000 ;  /* 0x3e800000ff137424 */ /* 0x000fe200078e00ff */
[----:B------:R4:W2:Y:S01]  /*0670*/  @!P3 LDG.E.EL.64 R34, desc[UR4][R54.64+-0x240] ;  /* 0xfffdc0043622b981 */ /* 0x0008a2000c2e1b00 */
[----:B------:R-:W-:Y:S01]  /*0680*/  ULDC.64 UR6, c[0x0][0x238] ;  /* 0x00008e0000067ab9 */ /* 0x000fe20000000a00 */
[----:B------:R-:W-:-:S02]  /*0690*/  ULDC.64 UR8, c[0x0][0x260] ;  /* 0x0000980000087ab9 */ /* 0x000fc40000000a00 */
[----:B------:R-:W2:Y:S01]  /*06a0*/  @!P3 LDG.E.EL.64 R44, desc[UR4][R60.64+-0x240] ;  /* 0xfffdc0043c2cb981 */ /* 0x000ea2000c2e1b00 */
[----:B-1----:R-:W1:Y:S03]  /*06b0*/  LDC.64 R56, c[0x0][0x2f8] ;  /* 0x0000be00ff387b82 */ /* 0x002e660000000a00 */
[----:B------:R0:W2:Y:S01]  /*06c0*/  @!P4 LDG.E.EL.64 R30, desc[UR4][R48.64+-0x1e0] ;  /* 0xfffe2004301ec981 */ /* 0x0000a2000c2e1b00 */
[----:B----4-:R-:W-:-:S03]  /*06d0*/  IMAD.WIDE R54, R53, 0x4, R20 ;  /* 0x0000000435367825 */ /* 0x010fc600078e0214 */
[----:B------:R4:W2:Y:S04]  /*06e0*/  @!P4 LDG.E.EL.64 R36, desc[UR4][R58.64+-0x1e0] ;  /* 0xfffe20043a24c981 */ /* 0x0008a8000c2e1b00 */
[----:B------:R-:W2:Y:S01]  /*06f0*/  @!P3 LDG.E.EL.64 R46, desc[UR4][R54.64+-0x240] ;  /* 0xfffdc004362eb981 */ /* 0x000ea2000c2e1b00 */
[----:B0-----:R-:W-:Y:S01]  /*0700*/  CS2R R48, SRZ ;  /* 0x0000000000307805 */ /* 0x001fe2000001ff00 */
[----:B----4-:R-:W-:-:S05]  /*0710*/  IMAD.WIDE R58, R53, 0x4, R50 ;  /* 0x00000004353a7825 */ /* 0x010fca00078e0232 */
[----:B------:R0:W4:Y:S01]  /*0720*/  @!P3 LDG.E.EL.64 R48, desc[UR4][R58.64+-0x240] ;  /* 0xfffdc0043a30b981 */ /* 0x000122000c2e1b00 */
[----:B------:R-:W-:Y:S02]  /*0730*/  CS2R R50, SRZ ;  /* 0x0000000000327805 */ /* 0x000fe4000001ff00 */
[----:B------:R-:W-:Y:S01]  /*0740*/  CS2R R20, SRZ ;  /* 0x0000000000147805 */ /* 0x000fe2000001ff00 */
[----:B---3--:R-:W-:-:S04]  /*0750*/  IMAD.WIDE R42, R53, 0x4, R42 ;  /* 0x00000004352a7825 */ /* 0x008fc800078e022a */
[----:B-1----:R-:W-:Y:S01]  /*0760*/  IMAD.WIDE R56, R53, 0x4, R56 ;  /* 0x0000000435387825 */ /* 0x002fe200078e0238 */
[----:B------:R-:W3:Y:S01]  /*0770*/  @!P4 LDG.E.EL.64 R50, desc[UR4][R42.64+-0x1e0] ;  /* 0xfffe20042a32c981 */ /* 0x000ee2000c2e1b00 */
[----:B0-----:R-:W0:Y:S03]  /*0780*/  LDC.64 R58, c[0x0][0x218] ;  /* 0x00008600ff3a7b82 */ /* 0x001e260000000a00 */
[----:B------:R1:W3:Y:S05]  /*0790*/  @!P4 LDG.E.EL.64 R20, desc[UR4][R56.64+-0x1e0] ;  /* 0xfffe20043814c981 */ /* 0x0002ea000c2e1b00 */
[----:B-1----:R-:W1:Y:S01]  /*07a0*/  LDC.64 R56, c[0x0][0x228] ;  /* 0x00008a00ff387b82 */ /* 0x002e620000000a00 */
[----:B------:R-:W-:-:S02]  /*07b0*/  SEL R38, R38, RZ, !P5 ;  /* 0x000000ff26267207 */ /* 0x000fc40006800000 */
[----:B------:R-:W-:-:S03]  /*07c0*/  SEL R39, R39, RZ, !P5 ;  /* 0x000000ff27277207 */ /* 0x000fc60006800000 */
[----:B------:R-:W-:Y:S02]  /*07d0*/  FADD R38, R38, 9.9999997473787516356e-06 ;  /* 0x3727c5ac26267421 */ /* 0x000fe40000000000 */
[----:B------:R-:W-:Y:S02]  /*07e0*/  FADD R39, R39, 9.9999997473787516356e-06 ;  /* 0x3727c5ac27277421 */ /* 0x000fe40000000000 */
[----:B------:R-:W0:Y:S08]  /*07f0*/  MUFU.SQRT R2, R38 ;  /* 0x0000002600027308 */ /* 0x000e300000002000 */
[----:B------:R-:W0:Y:S01]  /*0800*/  MUFU.SQRT R39, R39 ;  /* 0x0000002700277308 */ /* 0x000e220000002000 */
[----:B------:R-:W-:-:S02]  /*0810*/  SEL R40, R40, RZ, !P4 ;  /* 0x000000ff28287207 */ /* 0x000fc40006000000 */
[----:B0-----:R-:W-:-:S03]  /*0820*/  FSETP.GT.AND P1, PT, R2, 8.50705917302346158658e+37, PT ;  /* 0x7e8000000200780b */ /* 0x001fc60003f24000 */
[----:B------:R-:W-:Y:S01]  /*0830*/  FADD R40, R40, 9.9999997473787516356e-06 ;  /* 0x3727c5ac28287421 */ /* 0x000fe20000000000 */
[----:B------:R-:W-:Y:S02]  /*0840*/  SEL R24, R24, RZ, P2 ;  /* 0x000000ff18187207 */ /* 0x000fe40001000000 */
[----:B------:R-:W-:Y:S02]  /*0850*/  SEL R41, R41, RZ, !P4 ;  /* 0x000000ff29297207 */ /* 0x000fe40006000000 */
[----:B------:R-:W-:Y:S01]  /*0860*/  FSETP.GEU.AND P0, PT, R2, 1.175494350822287508e-38, PT ;  /* 0x008000000200780b */ /* 0x000fe20003f0e000 */
[----:B------:R-:W0:Y:S01]  /*0870*/  MUFU.SQRT R40, R40 ;  /* 0x0000002800287308 */ /* 0x000e220000002000 */
[----:B------:R-:W-:Y:S01]  /*0880*/  FADD R24, R24, 9.9999997473787516356e-06 ;  /* 0x3727c5ac18187421 */ /* 0x000fe20000000000 */
[----:B------:R-:W-:Y:S01]  /*0890*/  SEL R22, R22, RZ, !P3 ;  /* 0x000000ff16167207 */ /* 0x000fe20005800000 */
[----:B------:R-:W-:Y:S01]  /*08a0*/  FADD R41, R41, 9.9999997473787516356e-06 ;  /* 0x3727c5ac29297421 */ /* 0x000fe20000000000 */
[----:B------:R-:W-:Y:S01]  /*08b0*/  FSETP.GT.AND P6, PT, R39, 8.50705917302346158658e+37, PT ;  /* 0x7e8000002700780b */ /* 0x000fe20003fc4000 */
[----:B------:R-:W-:-:S03]  /*08c0*/  @P1 FMUL R2, R2, 0.25 ;  /* 0x3e80000002021820 */ /* 0x000fc60000400000 */
[----:B------:R0:W-:Y:S02]  /*08d0*/  MUFU.SQRT R0, R24 ;  /* 0x0000001800007308 */ /* 0x0001e40000002000 */
[----:B0-----:R-:W-:Y:S01]  /*08e0*/  FADD R24, R22, 9.9999997473787516356e-06 ;  /* 0x3727c5ac16187421 */ /* 0x001fe20000000000 */
[----:B------:R-:W-:-:S05]  /*08f0*/  FSEL R22, R19, 1, P1 ;  /* 0x3f80000013167808 */ /* 0x000fca0000800000 */
[----:B------:R-:W0:Y:S01]  /*0900*/  MUFU.SQRT R41, R41 ;  /* 0x0000002900297308 */ /* 0x000e220000002000 */
[C---:B------:R-:W-:Y:S01]  /*0910*/  FSETP.GEU.AND P1, PT, R39.reuse, 1.175494350822287508e-38, PT ;  /* 0x008000002700780b */ /* 0x040fe20003f2e000 */
[----:B------:R-:W-:Y:S01]  /*0920*/  @!P0 FMUL R2, R2, 16777216 ;  /* 0x4b80000002028820 */ /* 0x000fe20000400000 */
[----:B------:R-:W-:Y:S01]  /*0930*/  @!P0 FMUL R22, R22, 16777216 ;  /* 0x4b80000016168820 */ /* 0x000fe20000400000 */
[C---:B------:R-:W-:Y:S01]  /*0940*/  FSETP.GT.AND P0, PT, R40.reuse, 8.50705917302346158658e+37, PT ;  /* 0x7e8000002800780b */ /* 0x040fe20003f04000 */
[----:B------:R-:W-:Y:S01]  /*0950*/  @P6 FMUL R39, R39, 0.25 ;  /* 0x3e80000027276820 */ /* 0x000fe20000400000 */
[C---:B------:R-:W-:Y:S02]  /*0960*/  FSEL R17, R19.reuse, 1, P6 ;  /* 0x3f80000013117808 */ /* 0x040fe40003000000 */
[----:B------:R-:W1:Y:S01]  /*0970*/  MUFU.SQRT R52, R24 ;  /* 0x0000001800347308 */ /* 0x000e620000002000 */
[----:B------:R-:W-:Y:S02]  /*0980*/  FSETP.GEU.AND P6, PT, R40, 1.175494350822287508e-38, PT ;  /* 0x008000002800780b */ /* 0x000fe40003fce000 */
[----:B------:R-:W-:-:S03]  /*0990*/  FSEL R43, R19, 1, P0 ;  /* 0x3f800000132b7808 */ /* 0x000fc60000000000 */
[----:B------:R-:W-:Y:S01]  /*09a0*/  @!P1 FMUL R39, R39, 16777216 ;  /* 0x4b80000027279820 */ /* 0x000fe20000400000 */
[----:B------:R-:W-:Y:S01]  /*09b0*/  @!P1 FMUL R17, R17, 16777216 ;  /* 0x4b80000011119820 */ /* 0x000fe20000400000 */
[C---:B0-----:R-:W-:Y:S01]  /*09c0*/  FSETP.GT.AND P1, PT, R41.reuse, 8.50705917302346158658e+37, PT ;  /* 0x7e8000002900780b */ /* 0x041fe20003f24000 */
[----:B------:R-:W-:Y:S01]  /*09d0*/  @P0 FMUL R40, R40, 0.25 ;  /* 0x3e80000028280820 */ /* 0x000fe20000400000 */
[----:B------:R-:W-:-:S04]  /*09e0*/  FSETP.GEU.AND P0, PT, R41, 1.175494350822287508e-38, PT ;  /* 0x008000002900780b */ /* 0x000fc80003f0e000 */
[----:B------:R-:W-:Y:S01]  /*09f0*/  @!P6 FMUL R40, R40, 16777216 ;  /* 0x4b8000002828e820 */ /* 0x000fe20000400000 */
[----:B------:R-:W-:Y:S01]  /*0a00*/  @!P6 FMUL R43, R43, 16777216 ;  /* 0x4b8000002b2be820 */ /* 0x000fe20000400000 */
[----:B-1----:R-:W-:Y:S02]  /*0a10*/  FSETP.GT.AND P6, PT, R52, 8.50705917302346158658e+37, PT ;  /* 0x7e8000003400780b */ /* 0x002fe40003fc4000 */
[----:B------:R-:W-:-:S03]  /*0a20*/  FSEL R42, R19, 1, P1 ;  /* 0x3f800000132a7808 */ /* 0x000fc60000800000 */
[----:B------:R-:W-:Y:S01]  /*0a30*/  @P1 FMUL R41, R41, 0.25 ;  /* 0x3e80000029291820 */ /* 0x000fe20000400000 */
[----:B------:R-:W-:Y:S01]  /*0a40*/  SEL R23, R23, RZ, !P3 ;  /* 0x000000ff17177207 */ /* 0x000fe20005800000 */
[----:B------:R-:W-:Y:S02]  /*0a50*/  @!P0 FMUL R42, R42, 16777216 ;  /* 0x4b8000002a2a8820 */ /* 0x000fe40000400000 */
[----:B------:R-:W-:Y:S01]  /*0a60*/  @!P0 FMUL R41, R41, 16777216 ;  /* 0x4b80000029298820 */ /* 0x000fe20000400000 */
[----:B------:R-:W-:Y:S02]  /*0a70*/  FSETP.GT.AND P0, PT, R0, 8.50705917302346158658e+37, PT ;  /* 0x7e8000000000780b */ /* 0x000fe40003f04000 */
[C---:B------:R-:W-:Y:S01]  /*0a80*/  FSETP.GEU.AND P1, PT, R52.reuse, 1.175494350822287508e-38, PT ;  /* 0x008000003400780b */ /* 0x040fe20003f2e000 */
[----:B------:R-:W-:Y:S01]  /*0a90*/  @P6 FMUL R52, R52, 0.25 ;  /* 0x3e80000034346820 */ /* 0x000fe20000400000 */
[----:B------:R-:W-:Y:S01]  /*0aa0*/  FSEL R55, R19, 1, P6 ;  /* 0x3f80000013377808 */ /* 0x000fe20003000000 */
[----:B------:R-:W-:Y:S01]  /*0ab0*/  FADD R5, R23, 9.9999997473787516356e-06 ;  /* 0x3727c5ac17057421 */ /* 0x000fe20000000000 */
[C---:B------:R-:W-:Y:S01]  /*0ac0*/  FSETP.GEU.AND P6, PT, R0.reuse, 1.175494350822287508e-38, PT ;  /* 0x008000000000780b */ /* 0x040fe20003fce000 */
[----:B------:R-:W-:Y:S06]  /*0ad0*/  MUFU.RCP R38, R39 ;  /* 0x0000002700267308 */ /* 0x000fec0000001000 */
[----:B------:R-:W-:-:S02]  /*0ae0*/  @P0 FMUL R0, R0, 0.25 ;  /* 0x3e80000000000820 */ /* 0x000fc40000400000 */
[----:B------:R-:W0:Y:S04]  /*0af0*/  MUFU.SQRT R5, R5 ;  /* 0x0000000500057308 */ /* 0x000e280000002000 */
[----:B------:R-:W-:-:S04]  /*0b00*/  @!P6 FMUL R0, R0, 16777216 ;  /* 0x4b8000000000e820 */ /* 0x000fc80000400000 */
[----:B------:R-:W-:Y:S08]  /*0b10*/  MUFU.RCP R40, R40 ;  /* 0x0000002800287308 */ /* 0x000ff00000001000 */
[----:B------:R-:W1:Y:S01]  /*0b20*/  MUFU.RCP R41, R41 ;  /* 0x0000002900297308 */ /* 0x000e620000001000 */
[----:B------:R-:W-:Y:S01]  /*0b30*/  @!P1 FMUL R52, R52, 16777216 ;  /* 0x4b80000034349820 */ /* 0x000fe20000400000 */
[----:B------:R-:W-:Y:S01]  /*0b40*/  @!P1 FMUL R55, R55, 16777216 ;  /* 0x4b80000037379820 */ /* 0x000fe20000400000 */
[----:B0-----:R-:W-:-:S05]  /*0b50*/  FSETP.GT.AND P1, PT, R5, 8.50705917302346158658e+37, PT ;  /* 0x7e8000000500780b */ /* 0x001fca0003f24000 */
[----:B------:R-:W0:Y:S01]  /*0b60*/  MUFU.RCP R39, R0 ;  /* 0x0000000000277308 */ /* 0x000e220000001000 */
[----:B------:R-:W-:Y:S01]  /*0b70*/  FSEL R24, R19, 1, P0 ;  /* 0x3f80000013187808 */ /* 0x000fe20000000000 */
[----:B------:R-:W-:Y:S01]  /*0b80*/  FMUL R38, R38, R17 ;  /* 0x0000001126267220 */ /* 0x000fe20000400000 */
[----:B------:R-:W-:Y:S02]  /*0b90*/  FSETP.GEU.AND P0, PT, R5, 1.175494350822287508e-38, PT ;  /* 0x008000000500780b */ /* 0x000fe40003f0e000 */
[----:B-----5:R-:W-:Y:S01]  /*0ba0*/  SEL R12, R12, RZ, P2 ;  /* 0x000000ff0c0c7207 */ /* 0x020fe20001000000 */
[----:B-1----:R-:W-:Y:S02]  /*0bb0*/  FMUL R17, R41, R42 ;  /* 0x0000002a29117220 */ /* 0x002fe40000400000 */
[----:B------:R1:W5:Y:S01]  /*0bc0*/  MUFU.RCP R23, R2 ;  /* 0x0000000200177308 */ /* 0x0003620000001000 */
[----:B--2---:R-:W-:Y:S01]  /*0bd0*/  SEL R41, R10, RZ, P2 ;  /* 0x000000ff0a297207 */ /* 0x004fe20001000000 */
[----:B------:R-:W-:Y:S01]  /*0be0*/  @!P6 FMUL R24, R24, 16777216 ;  /* 0x4b8000001818e820 */ /* 0x000fe20000400000 */
[----:B------:R-:W-:Y:S01]  /*0bf0*/  SEL R26, R26, RZ, !P5 ;  /* 0x000000ff1a1a7207 */ /* 0x000fe20006800000 */
[----:B-1----:R-:W-:Y:S01]  /*0c00*/  FMUL R2, R40, R43 ;  /* 0x0000002b28027220 */ /* 0x002fe20000400000 */
[----:B------:R-:W-:-:S02]  /*0c10*/  SEL R40, R29, RZ, !P5 ;  /* 0x000000ff1d287207 */ /* 0x000fc40006800000 */
[----:B------:R-:W-:Y:S01]  /*0c20*/  SEL R29, R28, RZ, !P5 ;  /* 0x000000ff1c1d7207 */ /* 0x000fe20006800000 */
[----:B0-----:R-:W-:Y:S01]  /*0c30*/  FMUL R39, R39, R24 ;  /* 0x0000001827277220 */ /* 0x001fe20000400000 */
[----:B------:R-:W-:Y:S01]  /*0c40*/  FADD R12, R12, -R41 ;  /* 0x800000290c0c7221 */ /* 0x000fe20000000000 */
[----:B------:R-:W-:Y:S02]  /*0c50*/  @P1 FMUL R5, R5, 0.25 ;  /* 0x3e80000005051820 */ /* 0x000fe40000400000 */
[----:B------:R-:W-:Y:S01]  /*0c60*/  FADD R10, R26, -R29 ;  /* 0x8000001d1a0a7221 */ /* 0x000fe20000000000 */
[----:B------:R-:W-:Y:S02]  /*0c70*/  SEL R29, R6, RZ, P2 ;  /* 0x000000ff061d7207 */ /* 0x000fe40001000000 */
[----:B------:R-:W-:Y:S01]  /*0c80*/  SEL R24, R15, RZ, !P5 ;  /* 0x000000ff0f187207 */ /* 0x000fe20006800000 */
[----:B------:R-:W-:Y:S01]  /*0c90*/  FMUL R15, R39, R12 ;  /* 0x0000000c270f7220 */ /* 0x000fe20000400000 */
[----:B------:R-:W-:Y:S01]  /*0ca0*/  SEL R6, R8, RZ, P2 ;  /* 0x000000ff08067207 */ /* 0x000fe20001000000 */
[----:B------:R-:W0:Y:S01]  /*0cb0*/  MUFU.RCP R52, R52 ;  /* 0x0000003400347308 */ /* 0x000e220000001000 */
[----:B------:R-:W-:Y:S01]  /*0cc0*/  @!P0 FMUL R5, R5, 16777216 ;  /* 0x4b80000005058820 */ /* 0x000fe20000400000 */
[----:B------:R-:W-:-:S02]  /*0cd0*/  FSEL R0, R19, 1, P1 ;  /* 0x3f80000013007808 */ /* 0x000fc40000800000 */
[----:B------:R-:W-:Y:S01]  /*0ce0*/  FFMA R6, R29, R15, R6 ;  /* 0x0000000f1d067223 */ /* 0x000fe20000000006 */
[----:B------:R-:W-:Y:S01]  /*0cf0*/  SEL R25, R25, RZ, P2 ;  /* 0x000000ff19197207 */ /* 0x000fe20001000000 */
[----:B-----5:R-:W-:Y:S01]  /*0d00*/  FMUL R23, R23, R22 ;  /* 0x0000001617177220 */ /* 0x020fe20000400000 */
[----:B------:R-:W-:Y:S01]  /*0d10*/  @!P0 FMUL R0, R0, 16777216 ;  /* 0x4b80000000008820 */ /* 0x000fe20000400000 */
[----:B------:R-:W1:Y:S01]  /*0d20*/  MUFU.RCP R5, R5 ;  /* 0x0000000500057308 */ /* 0x000e620000001000 */
[----:B------:R-:W-:Y:S01]  /*0d30*/  FSETP.GTU.AND P0, PT, R6, RZ, PT ;  /* 0x000000ff0600720b */ /* 0x000fe20003f0c000 */
[----:B------:R-:W-:Y:S01]  /*0d40*/  FADD R25, R25, 9.9999997473787516356e-06 ;  /* 0x3727c5ac19197421 */ /* 0x000fe20000000000 */
[----:B------:R-:W-:Y:S01]  /*0d50*/  SEL R15, R14, RZ, !P5 ;  /* 0x000000ff0e0f7207 */ /* 0x000fe20006800000 */
[----:B------:R-:W-:Y:S01]  /*0d60*/  FMUL R10, R23, R10 ;  /* 0x0000000a170a7220 */ /* 0x000fe20000400000 */
[----:B------:R-:W-:Y:S02]  /*0d70*/  SEL R12, R32, RZ, !P5 ;  /* 0x000000ff200c7207 */ /* 0x000fe40006800000 */
[----:B------:R-:W-:-:S02]  /*0d80*/  SEL R29, R44, RZ, !P3 ;  /* 0x000000ff2c1d7207 */ /* 0x000fc40005800000 */
[----:B------:R-:W-:Y:S02]  /*0d90*/  SEL R34, R34, RZ, !P3 ;  /* 0x000000ff22227207 */ /* 0x000fe40005800000 */
[----:B------:R-:W-:Y:S01]  /*0da0*/  FSEL R6, R6, RZ, P0 ;  /* 0x000000ff06067208 */ /* 0x000fe20000000000 */
[----:B------:R-:W2:Y:S01]  /*0db0*/  MUFU.SQRT R25, R25 ;  /* 0x0000001900197308 */ /* 0x000ea20000002000 */
[----:B------:R-:W-:Y:S01]  /*0dc0*/  FFMA R12, R15, R10, R12 ;  /* 0x0000000a0f0c7223 */ /* 0x000fe2000000000c */
[----:B0-----:R-:W-:Y:S01]  /*0dd0*/  FMUL R22, R52, R55 ;  /* 0x0000003734167220 */ /* 0x001fe20000400000 */
[----:B------:R-:W-:Y:S01]  /*0de0*/  FSETP.GEU.AND P6, PT, R6, 6, PT ;  /* 0x40c000000600780b */ /* 0x000fe20003fce000 */
[----:B------:R-:W-:Y:S01]  /*0df0*/  FADD R15, R34, -R29 ;  /* 0x8000001d220f7221 */ /* 0x000fe20000000000 */
[----:B------:R-:W-:Y:S02]  /*0e00*/  SEL R46, R46, RZ, !P3 ;  /* 0x000000ff2e2e7207 */ /* 0x000fe40005800000 */
[----:B----4-:R-:W-:Y:S01]  /*0e10*/  SEL R29, R48, RZ, !P3 ;  /* 0x000000ff301d7207 */ /* 0x010fe20005800000 */
[----:B------:R-:W-:Y:S01]  /*0e20*/  FMUL R15, R22, R15 ;  /* 0x0000000f160f7220 */ /* 0x000fe20000400000 */
[----:B-1----:R-:W-:Y:S01]  /*0e30*/  FMUL R5, R5, R0 ;  /* 0x0000000005057220 */ /* 0x002fe20000400000 */
[----:B------:R-:W-:-:S02]  /*0e40*/  SEL R23, R30, RZ, !P4 ;  /* 0x000000ff1e177207 */ /* 0x000fc40006000000 */
[----:B------:R-:W-:Y:S01]  /*0e50*/  SEL R0, R31, RZ, !P4 ;  /* 0x000000ff1f007207 */ /* 0x000fe20006000000 */
[----:B------:R-:W-:Y:S01]  /*0e60*/  FFMA R15, R46, R15, R29 ;  /* 0x0000000f2e0f7223 */ /* 0x000fe2000000001d */
[----:B------:R-:W-:Y:S02]  /*0e70*/  SEL R36, R36, RZ, !P4 ;  /* 0x000000ff24247207 */ /* 0x000fe40006000000 */
[----:B------:R-:W-:Y:S02]  /*0e80*/  SEL R37, R37, RZ, !P4 ;  /* 0x000000ff25257207 */ /* 0x000fe40006000000 */
[----:B------:R-:W-:Y:S01]  /*0e90*/  FSETP.NAN.AND P1, PT, R6, R6, PT ;  /* 0x000000060600720b */ /* 0x000fe20003f28000 */
[----:B------:R-:W-:Y:S01]  /*0ea0*/  FADD R23, R23, -R36 ;  /* 0x8000002417177221 */ /* 0x000fe20000000000 */
[----:B--2---:R-:W-:Y:S01]  /*0eb0*/  FSETP.GT.AND P0, PT, R25, 8.50705917302346158658e+37, PT ;  /* 0x7e8000001900780b */ /* 0x004fe20003f04000 */
[----:B------:R-:W-:Y:S01]  /*0ec0*/  FADD R0, R0, -R37 ;  /* 0x8000002500007221 */ /* 0x000fe20000000000 */
[----:B------:R-:W-:-:S02]  /*0ed0*/  @P6 FSEL R6, R6, 6, P1 ;  /* 0x40c0000006066808 */ /* 0x000fc40000800000 */
[----:B------:R-:W-:Y:S01]  /*0ee0*/  FSETP.GTU.AND P1, PT, R15, RZ, PT ;  /* 0x000000ff0f00720b */ /* 0x000fe20003f2c000 */
[----:B------:R-:W-:Y:S01]  /*0ef0*/  FMUL R23, R2, R23 ;  /* 0x0000001702177220 */ /* 0x000fe20000400000 */
[----:B------:R-:W-:Y:S01]  /*0f00*/  FMUL R17, R17, R0 ;  /* 0x0000000011117220 */ /* 0x000fe20000400000 */
[----:B------:R-:W-:Y:S02]  /*0f10*/  FSETP.GEU.AND P6, PT, R25, 1.175494350822287508e-38, PT ;  /* 0x008000001900780b */ /* 0x000fe40003fce000 */
[----:B------:R-:W-:Y:S02]  /*0f20*/  SEL R2, R35, RZ, !P3 ;  /* 0x000000ff23027207 */ /* 0x000fe40005800000 */
[----:B------:R-:W-:Y:S02]  /*0f30*/  SEL R45, R45, RZ, !P3 ;  /* 0x000000ff2d2d7207 */ /* 0x000fe40005800000 */
[----:B------:R-:W-:Y:S02]  /*0f40*/  FSEL R0, R15, RZ, P1 ;  /* 0x000000ff0f007208 */ /* 0x000fe40000800000 */
[----:B------:R-:W-:Y:S01]  /*0f50*/  SEL R27, R27, RZ, !P5 ;  /* 0x000000ff1b1b7207 */ /* 0x000fe20006800000 */
[----:B------:R-:W-:Y:S01]  /*0f60*/  FADD R2, R2, -R45 ;  /* 0x8000002d02027221 */ /* 0x000fe20000000000 */
[----:B------:R-:W-:-:S02]  /*0f70*/  FSETP.GEU.AND P1, PT, R0, 6, PT ;  /* 0x40c000000000780b */ /* 0x000fc40003f2e000 */
[----:B---3--:R-:W-:Y:S02]  /*0f80*/  SEL R50, R50, RZ, !P4 ;  /* 0x000000ff32327207 */ /* 0x008fe40006000000 */
[----:B------:R-:W-:Y:S01]  /*0f90*/  SEL R29, R20, RZ, !P4 ;  /* 0x000000ff141d7207 */ /* 0x000fe20006000000 */
[----:B------:R-:W-:Y:S01]  /*0fa0*/  @P0 FMUL R25, R25, 0.25 ;  /* 0x3e80000019190820 */ /* 0x000fe20000400000 */
[----:B------:R-:W-:Y:S01]  /*0fb0*/  FSEL R10, R19, 1, P0 ;  /* 0x3f800000130a7808 */ /* 0x000fe20000000000 */
[----:B------:R-:W-:Y:S01]  /*0fc0*/  FADD R27, R27, -R40 ;  /* 0x800000281b1b7221 */ /* 0x000fe20000000000 */
[----:B------:R-:W-:Y:S01]  /*0fd0*/  SEL R47, R47, RZ, !P3 ;  /* 0x000000ff2f2f7207 */ /* 0x000fe20005800000 */
[----:B------:R-:W-:Y:S01]  /*0fe0*/  FMUL R2, R5, R2 ;  /* 0x0000000205027220 */ /* 0x000fe20000400000 */
[----:B------:R-:W-:Y:S01]  /*0ff0*/  SEL R14, R49, RZ, !P3 ;  /* 0x000000ff310e7207 */ /* 0x000fe20005800000 */
[----:B------:R-:W-:Y:S01]  /*1000*/  FFMA R23, R50, R23, R29 ;  /* 0x0000001732177223 */ /* 0x000fe2000000001d */
[----:B------:R-:W-:Y:S01]  /*1010*/  FSETP.GTU.AND P0, PT, R12, RZ, PT ;  /* 0x000000ff0c00720b */ /* 0x000fe20003f0c000 */
[----:B------:R-:W-:Y:S01]  /*1020*/  @!P6 FMUL R25, R25, 16777216 ;  /* 0x4b8000001919e820 */ /* 0x000fe20000400000 */
[----:B------:R-:W-:Y:S01]  /*1030*/  SEL R33, R33, RZ, !P5 ;  /* 0x000000ff21217207 */ /* 0x000fe20006800000 */
[----:B------:R-:W-:Y:S01]  /*1040*/  @!P6 FMUL R10, R10, 16777216 ;  /* 0x4b8000000a0ae820 */ /* 0x000fe20000400000 */
[----:B------:R-:W-:Y:S01]  /*1050*/  FMUL R27, R38, R27 ;  /* 0x0000001b261b7220 */ /* 0x000fe20000400000 */
[----:B------:R-:W-:Y:S01]  /*1060*/  FFMA R2, R47, R2, R14 ;  /* 0x000000022f027223 */ /* 0x000fe2000000000e */
[----:B------:R-:W-:Y:S01]  /*1070*/  FSETP.NAN.AND P6, PT, R0, R0, PT ;  /* 0x000000000000720b */ /* 0x000fe20003fc8000 */
[----:B------:R-:W0:Y:S01]  /*1080*/  LDC.64 R28, c[0x0][0x298] ;  /* 0x0000a600ff1c7b82 */ /* 0x000e220000000a00 */
[----:B------:R-:W-:-:S02]  /*1090*/  FSEL R5, R12, RZ, P0 ;  /* 0x000000ff0c057208 */ /* 0x000fc40000000000 */
[----:B------:R-:W-:Y:S01]  /*10a0*/  FSETP.GTU.AND P0, PT, R23, RZ, PT ;  /* 0x000000ff1700720b */ /* 0x000fe20003f0c000 */
[----:B------:R-:W-:Y:S01]  /*10b0*/  FFMA R8, R24, R27, R33 ;  /* 0x0000001b18087223 */ /* 0x000fe20000000021 */
[----:B------:R-:W-:Y:S02]  /*10c0*/  @P1 FSEL R0, R0, 6, P6 ;  /* 0x40c0000000001808 */ /* 0x000fe40003000000 */
[----:B------:R-:W-:Y:S01]  /*10d0*/  FSETP.GTU.AND P6, PT, R2, RZ, PT ;  /* 0x000000ff0200720b */ /* 0x000fe20003fcc000 */
[----:B------:R-:W1:Y:S01]  /*10e0*/  MUFU.RCP R25, R25 ;  /* 0x0000001900197308 */ /* 0x000e620000001000 */
[----:B------:R-:W-:Y:S01]  /*10f0*/  FSETP.GEU.AND P1, PT, R5, 6, PT ;  /* 0x40c000000500780b */ /* 0x000fe20003f2e000 */
[----:B------:R-:W2:Y:S01]  /*1100*/  LDC.64 R38, c[0x0][0x240] ;  /* 0x00009000ff267b82 */ /* 0x000ea20000000a00 */
[----:B------:R-:W-:Y:S02]  /*1110*/  FSEL R15, R23, RZ, P0 ;  /* 0x000000ff170f7208 */ /* 0x000fe40000000000 */
[----:B------:R-:W-:-:S02]  /*1120*/  SEL R14, R13, RZ, P2 ;  /* 0x000000ff0d0e7207 */ /* 0x000fc40001000000 */
[----:B------:R-:W-:Y:S02]  /*1130*/  FSETP.GTU.AND P0, PT, R8, RZ, PT ;  /* 0x000000ff0800720b */ /* 0x000fe40003f0c000 */
[----:B------:R-:W-:Y:S01]  /*1140*/  FSEL R13, R2, RZ, P6 ;  /* 0x000000ff020d7208 */ /* 0x000fe20003000000 */
[----:B------:R-:W3:Y:S01]  /*1150*/  LDC.64 R46, c[0x0][0x230] ;  /* 0x00008c00ff2e7b82 */ /* 0x000ee20000000a00 */
[----:B------:R-:W-:Y:S02]  /*1160*/  FSETP.GEU.AND P6, PT, R15, 6, PT ;  /* 0x40c000000f00780b */ /* 0x000fe40003fce000 */
[----:B------:R-:W-:Y:S02]  /*1170*/  FSEL R2, R8, RZ, P0 ;  /* 0x000000ff08027208 */ /* 0x000fe40000000000 */
[----:B------:R-:W-:Y:S02]  /*1180*/  SEL R12, R51, RZ, !P4 ;  /* 0x000000ff330c7207 */ /* 0x000fe40006000000 */
[----:B------:R-:W-:-:S02]  /*1190*/  SEL R21, R21, RZ, !P4 ;  /* 0x000000ff15157207 */ /* 0x000fc40006000000 */
[----:B------:R-:W-:Y:S02]  /*11a0*/  FSETP.NAN.AND P0, PT, R5, R5, PT ;  /* 0x000000050500720b */ /* 0x000fe40003f08000 */
[----:B------:R-:W-:Y:S01]  /*11b0*/  SEL R11, R11, RZ, P2 ;  /* 0x000000ff0b0b7207 */ /* 0x000fe20001000000 */
[----:B------:R-:W-:Y:S01]  /*11c0*/  FFMA R17, R12, R17, R21 ;  /* 0x000000110c117223 */ /* 0x000fe20000000015 */
[----:B------:R-:W-:Y:S02]  /*11d0*/  @P1 FSEL R5, R5, 6, P0 ;  /* 0x40c0000005051808 */ /* 0x000fe40000000000 */
[----:B------:R-:W-:Y:S02]  /*11e0*/  FSETP.NAN.AND P1, PT, R15, R15, PT ;  /* 0x0000000f0f00720b */ /* 0x000fe40003f28000 */
[----:B------:R-:W-:Y:S01]  /*11f0*/  FSETP.GEU.AND P0, PT, R13, 6, PT ;  /* 0x40c000000d00780b */ /* 0x000fe20003f0e000 */
[----:B------:R-:W-:Y:S01]  /*1200*/  FADD R8, R14, -R11 ;  /* 0x8000000b0e087221 */ /* 0x000fe20000000000 */
[----:B------:R-:W-:Y:S01]  /*1210*/  @P6 FSEL R15, R15, 6, P1 ;  /* 0x40c000000f0f6808 */ /* 0x000fe20000800000 */
[----:B-1----:R-:W-:Y:S01]  /*1220*/  FMUL R25, R25, R10 ;  /* 0x0000000a19197220 */ /* 0x002fe20000400000 */
[----:B------:R-:W-:-:S02]  /*1230*/  FSETP.GTU.AND P6, PT, R17, RZ, PT ;  /* 0x000000ff1100720b */ /* 0x000fc40003fcc000 */
[----:B------:R-:W-:Y:S01]  /*1240*/  FSETP.GEU.AND P1, PT, R2, 6, PT ;  /* 0x40c000000200780b */ /* 0x000fe20003f2e000 */
[----:B------:R-:W-:Y:S01]  /*1250*/  FMUL R10, R25, R8 ;  /* 0x00000008190a7220 */ /* 0x000fe20000400000 */
[----:B------:R-:W-:Y:S02]  /*1260*/  SEL R14, R7, RZ, P2 ;  /* 0x000000ff070e7207 */ /* 0x000fe40001000000 */
[----:B------:R-:W-:Y:S02]  /*1270*/  FSEL R12, R17, RZ, P6 ;  /* 0x000000ff110c7208 */ /* 0x000fe40003000000 */
[----:B------:R-:W-:Y:S02]  /*1280*/  SEL R7, R9, RZ, P2 ;  /* 0x000000ff09077207 */ /* 0x000fe40001000000 */
[C---:B------:R-:W-:Y:S01]  /*1290*/  FSETP.NAN.AND P6, PT, R13.reuse, R13, PT ;  /* 0x0000000d0d00720b */ /* 0x040fe20003fc8000 */
[----:B------:R-:W1:Y:S03]  /*12a0*/  LDC.64 R8, c[0x0][0x220] ;  /* 0x00008800ff087b82 */ /* 0x000e660000000a00 */
[----:B------:R-:W-:Y:S01]  /*12b0*/  @P0 FSEL R13, R13, 6, P6 ;  /* 0x40c000000d0d0808 */ /* 0x000fe20003000000 */
[----:B------:R-:W-:Y:S01]  /*12c0*/  FFMA R7, R14, R10, R7 ;  /* 0x0000000a0e077223 */ /* 0x000fe20000000007 */
[----:B------:R-:W-:-:S02]  /*12d0*/  FSETP.GEU.AND P0, PT, R12, 6, PT ;  /* 0x40c000000c00780b */ /* 0x000fc40003f0e000 */
[C---:B------:R-:W-:Y:S01]  /*12e0*/  FSETP.NAN.AND P6, PT, R2.reuse, R2, PT ;  /* 0x000000020200720b */ /* 0x040fe20003fc8000 */
[----:B------:R-:W4:Y:S03]  /*12f0*/  LDC.64 R10, c[0x0][0x248] ;  /* 0x00009200ff0a7b82 */ /* 0x000f260000000a00 */
[----:B------:R-:W-:Y:S02]  /*1300*/  @P1 FSEL R2, R2, 6, P6 ;  /* 0x40c0000002021808 */ /* 0x000fe40003000000 */
[C---:B------:R-:W-:Y:S02]  /*1310*/  FSETP.GTU.AND P1, PT, R7.reuse, RZ, PT ;  /* 0x000000ff0700720b */ /* 0x040fe40003f2c000 */
[----:B------:R-:W-:Y:S02]  /*1320*/  FSETP.NAN.AND P6, PT, R12, R12, PT ;  /* 0x0000000c0c00720b */ /* 0x000fe40003fc8000 */
[----:B------:R-:W-:-:S02]  /*1330*/  FSEL R7, R7, RZ, P1 ;  /* 0x000000ff07077208 */ /* 0x000fc40000800000 */
[----:B------:R-:W-:Y:S02]  /*1340*/  ISETP.GE.AND P1, PT, R53, 0x18, PT ;  /* 0x000000183500780c */ /* 0x000fe40003f26270 */
[----:B------:R-:W-:Y:S02]  /*1350*/  @P0 FSEL R12, R12, 6, P6 ;  /* 0x40c000000c0c0808 */ /* 0x000fe40003000000 */
[----:B------:R-:W-:Y:S02]  /*1360*/  FSETP.GEU.AND P6, PT, R7, 6, PT ;  /* 0x40c000000700780b */ /* 0x000fe40003fce000 */
[----:B------:R-:W-:Y:S01]  /*1370*/  CS2R R20, SRZ ;  /* 0x0000000000147805 */ /* 0x000fe2000001ff00 */
[----:B-1----:R-:W-:Y:S01]  /*1380*/  IMAD.WIDE R8, R53, 0x4, R8 ;  /* 0x0000000435087825 */ /* 0x002fe200078e0208 */
[----:B------:R-:W-:-:S03]  /*1390*/  FSETP.NAN.AND P0, PT, R7, R7, PT ;  /* 0x000000070700720b */ /* 0x000fc60003f08000 */
[----:B------:R-:W-:Y:S02]  /*13a0*/  VIADD R14, R53, 0xffffffe8 ;  /* 0xffffffe8350e7836 */ /* 0x000fe40000000000 */
[----:B------:R-:W5:Y:S04]  /*13b0*/  @!P1 LDG.E.EL.64 R20, desc[UR4][R8.64] ;  /* 0x0000000408149981 */ /* 0x000f68000c2e1b00 */
[----:B------:R-:W-:Y:S02]  /*13c0*/  @P6 FSEL R7, R7, 6, P0 ;  /* 0x40c0000007076808 */ /* 0x000fe40000000000 */
[----:B------:R-:W-:Y:S02]  /*13d0*/  ISETP.GE.U32.AND P0, PT, R14, 0x18, PT ;  /* 0x000000180e00780c */ /* 0x000fe40003f06070 */
[----:B------:R-:W-:Y:S01]  /*13e0*/  CS2R R22, SRZ ;  /* 0x0000000000167805 */ /* 0x000fe2000001ff00 */
[----:B----4-:R-:W-:-:S10]  /*13f0*/  IMAD.WIDE R10, R53, 0x4, R10 ;  /* 0x00000004350a7825 */ /* 0x010fd400078e020a */
[----:B------:R-:W4:Y:S01]  /*1400*/  @!P0 LDG.E.EL.64 R22, desc[UR4][R10.64+-0x60] ;  /* 0xffffa0040a168981 */ /* 0x000f22000c2e1b00 */
[----:B------:R-:W-:Y:S02]  /*1410*/  @P3 FSEL R0, R6, RZ, P2 ;  /* 0x000000ff06003208 */ /* 0x000fe40001000000 */
[----:B------:R-:W-:Y:S02]  /*1420*/  @P3 FSEL R13, R7, RZ, P2 ;  /* 0x000000ff070d3208 */ /* 0x000fe40001000000 */
[----:B------:R-:W-:Y:S01]  /*1430*/  P2R R32, PR, RZ, 0x1 ;  /* 0x00000001ff207803 */ /* 0x000fe20000000000 */
[----:B------:R-:W1:Y:S02]  /*1440*/  LDC.64 R6, c[0x0][0x270] ;  /* 0x00009c00ff067b82 */ /* 0x000e640000000a00 */
[----:B-1----:R-:W-:Y:S01]  /*1450*/  IMAD.WIDE R24, R53, 0x4, R6 ;  /* 0x0000000435187825 */ /* 0x002fe200078e0206 */
[----:B-----5:R-:W-:Y:S02]  /*1460*/  SEL R20, R20, RZ, !P1 ;  /* 0x000000ff14147207 */ /* 0x020fe40004800000 */
[----:B------:R-:W-:-:S03]  /*1470*/  SEL R21, R21, RZ, !P1 ;  /* 0x000000ff15157207 */ /* 0x000fc60004800000 */
[----:B------:R-:W-:Y:S02]  /*1480*/  FADD R20, R20, 9.9999997473787516356e-06 ;  /* 0x3727c5ac14147421 */ /* 0x000fe40000000000 */
[----:B------:R-:W-:Y:S02]  /*1490*/  FADD R21, R21, 9.9999997473787516356e-06 ;  /* 0x3727c5ac15157421 */ /* 0x000fe40000000000 */
[----:B------:R-:W1:Y:S08]  /*14a0*/  MUFU.SQRT R26, R20 ;  /* 0x00000014001a7308 */ /* 0x000e700000002000 */
[----:B------:R-:W5:Y:S01]  /*14b0*/  MUFU.SQRT R55, R21 ;  /* 0x0000001500377308 */ /* 0x000f620000002000 */
[----:B----4-:R-:W-:-:S02]  /*14c0*/  SEL R23, R23, RZ, !P0 ;  /* 0x000000ff17177207 */ /* 0x010fc40004000000 */
[----:B------:R-:W-:-:S03]  /*14d0*/  SEL R22, R22, RZ, !P0 ;  /* 0x000000ff16167207 */ /* 0x000fc60004000000 */
[----:B------:R-:W-:Y:S01]  /*14e0*/  FADD R23, R23, 9.9999997473787516356e-06 ;  /* 0x3727c5ac17177421 */ /* 0x000fe20000000000 */
[----:B-1----:R-:W-:-:S03]  /*14f0*/  FSETP.GT.AND P6, PT, R26, 8.50705917302346158658e+37, PT ;  /* 0x7e8000001a00780b */ /* 0x002fc60003fc4000 */
[----:B------:R-:W1:Y:S01]  /*1500*/  MUFU.SQRT R11, R23 ;  /* 0x00000017000b7308 */ /* 0x000e620000002000 */
[----:B------:R-:W-:Y:S01]  /*1510*/  FADD R22, R22, 9.9999997473787516356e-06 ;  /* 0x3727c5ac16167421 */ /* 0x000fe20000000000 */
[----:B-----5:R-:W-:-:S06]  /*1520*/  FSETP.GT.AND P2, PT, R55, 8.50705917302346158658e+37, PT ;  /* 0x7e8000003700780b */ /* 0x020fcc0003f44000 */
[----:B------:R-:W4:Y:S01]  /*1530*/  MUFU.SQRT R14, R22 ;  /* 0x00000016000e7308 */ /* 0x000f220000002000 */
[C---:B------:R-:W-:Y:S01]  /*1540*/  FSETP.GEU.AND P3, PT, R26.reuse, 1.175494350822287508e-38, PT ;  /* 0x008000001a00780b */ /* 0x040fe20003f6e000 */
[----:B------:R-:W-:Y:S01]  /*1550*/  @P6 FMUL R26, R26, 0.25 ;  /* 0x3e8000001a1a6820 */ /* 0x000fe20000400000 */
[----:B------:R-:W-:Y:S02]  /*1560*/  FSEL R48, R19, 1, P6 ;  /* 0x3f80000013307808 */ /* 0x000fe40003000000 */
[----:B------:R-:W-:Y:S02]  /*1570*/  FSETP.GEU.AND P6, PT, R55, 1.175494350822287508e-38, PT ;  /* 0x008000003700780b */ /* 0x000fe40003fce000 */
[----:B------:R-:W-:Y:S01]  /*1580*/  FSEL R54, R19, 1, P2 ;  /* 0x3f80000013367808 */ /* 0x000fe20001000000 */
[----:B------:R-:W-:Y:S01]  /*1590*/  @P2 FMUL R55, R55, 0.25 ;  /* 0x3e80000037372820 */ /* 0x000fe20000400000 */
[----:B-1----:R-:W-:Y:S02]  /*15a0*/  FSETP.GT.AND P2, PT, R11, 8.50705917302346158658e+37, PT ;  /* 0x7e8000000b00780b */ /* 0x002fe40003f44000 */
[----:B----4-:R-:W-:-:S02]  /*15b0*/  FSETP.GEU.AND P0, PT, R14, 1.175494350822287508e-38, PT ;  /* 0x008000000e00780b */ /* 0x010fc40003f0e000 */
[----:B------:R-:W-:Y:S02]  /*15c0*/  FSEL R10, R19, 1, P2 ;  /* 0x3f800000130a7808 */ /* 0x000fe40001000000 */
[----:B------:R-:W-:Y:S02]  /*15d0*/  P2R R8, PR, RZ, 0x1 ;  /* 0x00000001ff087803 */ /* 0x000fe40000000000 */
[----:B------:R-:W-:-:S05]  /*15e0*/  FSETP.GEU.AND P0, PT, R11, 1.175494350822287508e-38, PT ;  /* 0x008000000b00780b */ /* 0x000fca0003f0e000 */
[----:B------:R-:W-:Y:S01]  /*15f0*/  @P2 FMUL R11, R11, 0.25 ;  /* 0x3e8000000b0b2820 */ /* 0x000fe20000400000 */
[----:B------:R-:W-:-:S04]  /*1600*/  IADD3 R22, P2, R16, UR6, RZ ;  /* 0x0000000610167c10 */ /* 0x000fc8000ff5e0ff */
[----:B------:R-:W-:Y:S01]  /*1610*/  IADD3.X R23, R3, UR7, RZ, P2, !PT ;  /* 0x0000000703177c10 */ /* 0x000fe200097fe4ff */
[----:B------:R-:W-:Y:S01]  /*1620*/  ULDC.64 UR6, c[0x0][0x288] ;  /* 0x0000a20000067ab9 */ /* 0x000fe20000000a00 */
[----:B------:R-:W-:Y:S02]  /*1630*/  IADD3 R20, P2, R16, UR8, RZ ;  /* 0x0000000810147c10 */ /* 0x000fe4000ff5e0ff */
[----:B------:R-:W-:Y:S02]  /*1640*/  P2R R33, PR, RZ, 0x1 ;  /* 0x00000001ff217803 */ /* 0x000fe40000000000 */
[----:B------:R-:W-:Y:S01]  /*1650*/  ISETP.NE.AND P0, PT, R8, RZ, PT ;  /* 0x000000ff0800720c */ /* 0x000fe20003f05270 */
[----:B------:R-:W-:Y:S01]  /*1660*/  VIADD R8, R53, 0xffffffd0 ;  /* 0xffffffd035087836 */ /* 0x000fe20000000000 */
[----:B------:R-:W-:Y:S02]  /*1670*/  IADD3.X R21, R3, UR9, RZ, P2, !PT ;  /* 0x0000000903157c10 */ /* 0x000fe400097fe4ff */
[----:B------:R-:W-:-:S04]  /*1680*/  IADD3 R16, P2, R16, UR6, RZ ;  /* 0x0000000610107c10 */ /* 0x000fc8000ff5e0ff */
[----:B------:R-:W-:Y:S02]  /*1690*/  IADD3.X R17, R3, UR7, RZ, P2, !PT ;  /* 0x0000000703117c10 */ /* 0x000fe400097fe4ff */
[----:B------:R-:W-:Y:S02]  /*16a0*/  ISETP.GE.U32.AND P2, PT, R8, 0x18, PT ;  /* 0x000000180800780c */ /* 0x000fe40003f46070 */
[----:B------:R-:W-:-:S11]  /*16b0*/  CS2R R8, SRZ ;  /* 0x0000000000087805 */ /* 0x000fd6000001ff00 */
[----:B------:R1:W4:Y:S01]  /*16c0*/  @!P2 LDG.E.EL.64 R8, desc[UR4][R24.64+-0xc0] ;  /* 0xffff40041808a981 */ /* 0x000322000c2e1b00 */
[----:B------:R-:W-:Y:S01]  /*16d0*/  @!P3 FMUL R26, R26, 16777216 ;  /* 0x4b8000001a1ab820 */ /* 0x000fe20000400000 */
[----:B------:R-:W-:Y:S01]  /*16e0*/  @!P3 FMUL R48, R48, 16777216 ;  /* 0x4b8000003030b820 */ /* 0x000fe20000400000 */
[----:B------:R-:W-:-:S04]  /*16f0*/  FSETP.GT.AND P3, PT, R14, 8.50705917302346158658e+37, PT ;  /* 0x7e8000000e00780b */ /* 0x000fc80003f64000 */
[----:B------:R-:W-:-:S09]  /*1700*/  FSEL R49, R19, 1, P3 ;  /* 0x3f80000013317808 */ /* 0x000fd20001800000 */
[----:B------:R-:W-:Y:S01]  /*1710*/  @P3 FMUL R14, R14, 0.25 ;  /* 0x3e8000000e0e3820 */ /* 0x000fe20000400000 */
[----:B------:R-:W-:Y:S01]  /*1720*/  P2R R31, PR, RZ, 0x2 ;  /* 0x00000002ff1f7803 */ /* 0x000fe20000000000 */
[C---:B------:R-:W-:Y:S01]  /*1730*/  VIADD R3, R53.reuse, 0xffffffb8 ;  /* 0xffffffb835037836 */ /* 0x040fe20000000000 */
[----:B------:R-:W-:Y:S02]  /*1740*/  P2R R30, PR, RZ, 0x10 ;  /* 0x00000010ff1e7803 */ /* 0x000fe40000000000 */
[----:B-1----:R-:W-:Y:S01]  /*1750*/  CS2R R24, SRZ ;  /* 0x0000000000187805 */ /* 0x002fe2000001ff00 */
[----:B0-----:R-:W-:Y:S01]  /*1760*/  IMAD.WIDE R28, R53, 0x4, R28 ;  /* 0x00000004351c7825 */ /* 0x001fe200078e021c */
[----:B----4-:R-:W-:-:S05]  /*1770*/  SEL R8, R8, RZ, !P2 ;  /* 0x000000ff08087207 */ /* 0x010fca0005000000 */
[----:B------:R-:W-:-:S04]  /*1780*/  FADD R8, R8, 9.9999997473787516356e-06 ;  /* 0x3727c5ac08087421 */ /* 0x000fc80000000000 */
[----:B------:R-:W0:Y:S01]  /*1790*/  MUFU.SQRT R7, R8 ;  /* 0x0000000800077308 */ /* 0x000e220000002000 */
[----:B------:R-:W-:-:S05]  /*17a0*/  SEL R9, R9, RZ, !P2 ;  /* 0x000000ff09097207 */ /* 0x000fca0005000000 */
[----:B------:R-:W-:-:S04]  /*17b0*/  FADD R9, R9, 9.9999997473787516356e-06 ;  /* 0x3727c5ac09097421 */ /* 0x000fc80000000000 */
[----:B------:R-:W1:Y:S01]  /*17c0*/  MUFU.SQRT R51, R9 ;  /* 0x0000000900337308 */ /* 0x000e620000002000 */
[C---:B0-----:R-:W-:Y:S02]  /*17d0*/  FSETP.GT.AND P3, PT, R7.reuse, 8.50705917302346158658e+37, PT ;  /* 0x7e8000000700780b */ /* 0x041fe40003f64000 */
[----:B------:R-:W-:Y:S02]  /*17e0*/  FSETP.GEU.AND P1, PT, R7, 1.175494350822287508e-38, PT ;  /* 0x008000000700780b */ /* 0x000fe40003f2e000 */
[----:B------:R-:W-:-:S09]  /*17f0*/  FSEL R50, R19, 1, P3 ;  /* 0x3f80000013327808 */ /* 0x000fd20001800000 */
[----:B------:R-:W-:Y:S01]  /*1800*/  @P3 FMUL R7, R7, 0.25 ;  /* 0x3e80000007073820 */ /* 0x000fe20000400000 */
[C---:B-1----:R-:W-:Y:S02]  /*1810*/  FSETP.GT.AND P3, PT, R51.reuse, 8.50705917302346158658e+37, PT ;  /* 0x7e8000003300780b */ /* 0x042fe40003f64000 */
[----:B------:R-:W-:Y:S02]  /*1820*/  FSETP.GEU.AND P4, PT, R51, 1.175494350822287508e-38, PT ;  /* 0x008000003300780b */ /* 0x000fe40003f8e000 */
[----:B------:R-:W-:-:S09]  /*1830*/  FSEL R8, R19, 1, P3 ;  /* 0x3f80000013087808 */ /* 0x000fd20001800000 */
[----:B------:R-:W-:Y:S01]  /*1840*/  @P3 FMUL R51, R51, 0.25 ;  /* 0x3e80000033333820 */ /* 0x000fe20000400000 */
[----:B------:R-:W-:-:S13]  /*1850*/  ISETP.GE.U32.AND P3, PT, R3, 0x18, PT ;  /* 0x000000180300780c */ /* 0x000fda0003f66070 */
[----:B------:R0:W4:Y:S01]  /*1860*/  @!P3 LDG.E.EL.64 R24, desc[UR4][R28.64+-0x120] ;  /* 0xfffee0041c18b981 */ /* 0x000122000c2e1b00 */
[----:B------:R-:W-:Y:S01]  /*1870*/  @!P6 FMUL R55, R55, 16777216 ;  /* 0x4b8000003737e820 */ /* 0x000fe20000400000 */
[----:B------:R-:W-:Y:S01]  /*1880*/  @!P6 FMUL R54, R54, 16777216 ;  /* 0x4b8000003636e820 */ /* 0x000fe20000400000 */
[----:B------:R-:W-:Y:S02]  /*1890*/  P2R R34, PR, RZ, 0x1 ;  /* 0x00000001ff227803 */ /* 0x000fe40000000000 */
[----:B------:R-:W-:Y:S01]  /*18a0*/  P2R R27, PR, RZ, 0x20 ;  /* 0x00000020ff1b7803 */ /* 0x000fe20000000000 */
[----:B0-----:R-:W0:Y:S01]  /*18b0*/  MUFU.RCP R29, R26 ;  /* 0x0000001a001d7308 */ /* 0x001e220000001000 */
[----:B------:R-:W-:Y:S01]  /*18c0*/  @!P1 FMUL R7, R7, 16777216 ;  /* 0x4b80000007079820 */ /* 0x000fe20000400000 */
[----:B------:R-:W-:Y:S01]  /*18d0*/  @!P1 FMUL R50, R50, 16777216 ;  /* 0x4b80000032329820 */ /* 0x000fe20000400000 */
[----:B------:R-:W-:Y:S02]  /*18e0*/  ISETP.NE.AND P1, PT, R31, RZ, PT ;  /* 0x000000ff1f00720c */ /* 0x000fe40003f25270 */
[----:B------:R-:W-:Y:S01]  /*18f0*/  CS2R R36, SRZ ;  /* 0x0000000000247805 */ /* 0x000fe2000001ff00 */
[----:B--2---:R-:W-:-:S04]  /*1900*/  IMAD.WIDE R38, R53, 0x4, R38 ;  /* 0x0000000435267825 */ /* 0x004fc800078e0226 */
[----:B---3--:R-:W-:-:S04]  /*1910*/  IMAD.WIDE R46, R53, 0x4, R46 ;  /* 0x00000004352e7825 */ /* 0x008fc800078e022e */
[----:B0-----:R-:W-:Y:S02]  /*1920*/  FMUL R48, R29, R48 ;  /* 0x000000301d307220 */ /* 0x001fe40000400000 */
[----:B------:R-:W2:Y:S01]  /*1930*/  @!P1 LDG.E.EL.64 R36, desc[UR4][R46.64] ;  /* 0x000000042e249981 */ /* 0x000ea2000c2e1b00 */
[----:B------:R-:W0:Y:S01]  /*1940*/  LDC.64 R28, c[0x0][0x250] ;  /* 0x00009400ff1c7b82 */ /* 0x000e220000000a00 */
[----:B------:R-:W-:Y:S02]  /*1950*/  CS2R R40, SRZ ;  /* 0x0000000000287805 */ /* 0x000fe4000001ff00 */
[----:B------:R-:W-:Y:S01]  /*1960*/  CS2R R42, SRZ ;  /* 0x00000000002a7805 */ /* 0x000fe2000001ff00 */
[----:B------:R-:W-:-:S03]  /*1970*/  IMAD.WIDE R58, R53, 0x4, R58 ;  /* 0x00000004353a7825 */ /* 0x000fc600078e023a */
[----:B------:R1:W3:Y:S04]  /*1980*/  @!P2 LDG.E.EL.64 R40, desc[UR4][R20.64+-0xc0] ;  /* 0xffff40041428a981 */ /* 0x0002e8000c2e1b00 */
[----:B------:R-:W5:Y:S01]  /*1990*/  @!P1 LDG.E.EL.64 R42, desc[UR4][R58.64] ;  /* 0x000000043a2a9981 */ /* 0x000f62000c2e1b00 */
[----:B-1----:R-:W-:Y:S01]  /*19a0*/  CS2R R20, SRZ ;  /* 0x0000000000147805 */ /* 0x002fe2000001ff00 */
[----:B0-----:R-:W-:Y:S01]  /*19b0*/  IMAD.WIDE R60, R53, 0x4, R28 ;  /* 0x00000004353c7825 */ /* 0x001fe200078e021c */
[----:B------:R-:W-:-:S03]  /*19c0*/  CS2R R44, SRZ ;  /* 0x00000000002c7805 */ /* 0x000fc6000001ff00 */
[----:B------:R-:W-:Y:S01]  /*19d0*/  @!P4 FMUL R51, R51, 16777216 ;  /* 0x4b8000003333c820 */ /* 0x000fe20000400000 */
[----:B------:R-:W-:Y:S01]  /*19e0*/  @!P4 FMUL R8, R8, 16777216 ;  /* 0x4b8000000808c820 */ /* 0x000fe20000400000 */
[----:B------:R-:W-:Y:S02]  /*19f0*/  ISETP.NE.AND P4, PT, R30, RZ, PT ;  /* 0x000000ff1e00720c */ /* 0x000fe40003f85270 */
[----:B------:R-:W-:Y:S01]  /*1a00*/  CS2R R30, SRZ ;  /* 0x00000000001e7805 */ /* 0x000fe2000001ff00 */
[----:B------:R-:W-:-:S05]  /*1a10*/  IMAD.WIDE R56, R53, 0x4, R56 ;  /* 0x0000000435387825 */ /* 0x000fca00078e0238 */
[----:B------:R-:W2:Y:S01]  /*1a20*/  @!P1 LDG.E.EL.64 R30, desc[UR4][R56.64] ;  /* 0x00000004381e9981 */ /* 0x000ea2000c2e1b00 */
[----:B----4-:R-:W-:Y:S02]  /*1a30*/  SEL R24, R24, RZ, !P3 ;  /* 0x000000ff18187207 */ /* 0x010fe40005800000 */
[----:B------:R-:W-:-:S03]  /*1a40*/  SEL R25, R25, RZ, !P3 ;  /* 0x000000ff19197207 */ /* 0x000fc60005800000 */
[----:B------:R-:W-:Y:S02]  /*1a50*/  FADD R24, R24, 9.9999997473787516356e-06 ;  /* 0x3727c5ac18187421 */ /* 0x000fe40000000000 */
[----:B------:R-:W-:Y:S02]  /*1a60*/  FADD R25, R25, 9.9999997473787516356e-06 ;  /* 0x3727c5ac19197421 */ /* 0x000fe40000000000 */
[----:B------:R-:W0:Y:S08]  /*1a70*/  MUFU.SQRT R9, R24 ;  /* 0x0000001800097308 */ /* 0x000e300000002000 */
[----:B------:R1:W4:Y:S01]  /*1a80*/  MUFU.SQRT R6, R25 ;  /* 0x0000001900067308 */ /* 0x0003220000002000 */
[----:B0-----:R-:W-:-:S02]  /*1a90*/  FSETP.GT.AND P6, PT, R9, 8.50705917302346158658e+37, PT ;  /* 0x7e8000000900780b */ /* 0x001fc40003fc4000 */
[----:B------:R-:W-:Y:S01]  /*1aa0*/  FSETP.GEU.AND P5, PT, R9, 1.175494350822287508e-38, PT ;  /* 0x008000000900780b */ /* 0x000fe20003fae000 */
[----:B-1----:R-:W0:Y:S01]  /*1ab0*/  LDC.64 R24, c[0x0][0x210] ;  /* 0x00008400ff187b82 */ /* 0x002e220000000a00 */
[----:B----4-:R-:W-:Y:S02]  /*1ac0*/  FSETP.GT.AND P0, PT, R6, 8.50705917302346158658e+37, PT ;  /* 0x7e8000000600780b */ /* 0x010fe40003f04000 */
[----:B------:R-:W-:-:S07]  /*1ad0*/  FSEL R52, R19, 1, P6 ;  /* 0x3f80000013347808 */ /* 0x000fce0003000000 */
[----:B------:R-:W-:Y:S01]  /*1ae0*/  @P6 FMUL R9, R9, 0.25 ;  /* 0x3e80000009096820 */ /* 0x000fe20000400000 */
[C---:B------:R-:W-:Y:S02]  /*1af0*/  FSETP.GEU.AND P6, PT, R6.reuse, 1.175494350822287508e-38, PT ;  /* 0x008000000600780b */ /* 0x040fe40003fce000 */
[----:B------:R-:W-:Y:S01]  /*1b00*/  FSEL R3, R19, 1, P0 ;  /* 0x3f80000013037808 */ /* 0x000fe20000000000 */
[----:B------:R-:W-:Y:S01]  /*1b10*/  @P0 FMUL R6, R6, 0.25 ;  /* 0x3e80000006060820 */ /* 0x000fe20000400000 */
[----:B------:R-:W-:-:S13]  /*1b20*/  ISETP.NE.AND P0, PT, R34, RZ, PT ;  /* 0x000000ff2200720c */ /* 0x000fda0003f05270 */
[----:B------:R-:W-:Y:S01]  /*1b30*/  @!P0 FMUL R14, R14, 16777216 ;  /* 0x4b8000000e0e8820 */ /* 0x000fe20000400000 */
[----:B------:R-:W-:Y:S01]  /*1b40*/  @!P0 FMUL R49, R49, 16777216 ;  /* 0x4b80000031318820 */ /* 0x000fe20000400000 */
[----:B------:R-:W-:Y:S01]  /*1b50*/  ISETP.NE.AND P0, PT, R33, RZ, PT ;  /* 0x000000ff2100720c */ /* 0x000fe20003f05270 */
[----:B------:R-:W-:Y:S01]  /*1b60*/  @!P5 FMUL R9, R9, 16777216 ;  /* 0x4b8000000909d820 */ /* 0x000fe20000400000 */
[----:B------:R-:W-:Y:S01]  /*1b70*/  @!P5 FMUL R52, R52, 16777216 ;  /* 0x4b8000003434d820 */ /* 0x000fe20000400000 */
[----:B------:R-:W-:Y:S01]  /*1b80*/  ISETP.NE.AND P5, PT, R27, RZ, PT ;  /* 0x000000ff1b00720c */ /* 0x000fe20003fa5270 */
[----:B------:R-:W-:Y:S01]  /*1b90*/  IMAD.IADD R27, R53, 0x1, R18 ;  /* 0x00000001351b7824 */ /* 0x000fe200078e0212 */
[----:B------:R-:W-:-:S08]  /*1ba0*/  CS2R R18, SRZ ;  /* 0x0000000000127805 */ /* 0x000fd0000001ff00 */
[----:B------:R-:W-:Y:S01]  /*1bb0*/  @!P0 FMUL R11, R11, 16777216 ;  /* 0x4b8000000b0b8820 */ /* 0x000fe20000400000 */
[----:B------:R-:W-:Y:S01]  /*1bc0*/  @!P0 FMUL R10, R10, 16777216 ;  /* 0x4b8000000a0a8820 */ /* 0x000fe20000400000 */
[----:B------:R-:W-:Y:S02]  /*1bd0*/  ISETP.NE.AND P0, PT, R32, RZ, PT ;  /* 0x000000ff2000720c */ /* 0x000fe40003f05270 */
[----:B------:R-:W-:Y:S01]  /*1be0*/  CS2R R34, SRZ ;  /* 0x0000000000227805 */ /* 0x000fe2000001ff00 */
[----:B0-----:R-:W-:Y:S01]  /*1bf0*/  IMAD.WIDE R24, R27, 0x4, R24 ;  /* 0x000000041b187825 */ /* 0x001fe200078e0218 */
[----:B------:R-:W0:Y:S04]  /*1c00*/  LDC.64 R32, c[0x0][0x278] ;  /* 0x00009e00ff207b82 */ /* 0x000e280000000a00 */
[----:B------:R-:W4:Y:S04]  /*1c10*/  @!P3 LDG.E.EL.64 R34, desc[UR4][R16.64+-0x120] ;  /* 0xfffee0041022b981 */ /* 0x000f28000c2e1b00 */
[----:B------:R-:W1:Y:S01]  /*1c20*/  LDC.64 R26, c[0x0][0x258] ;  /* 0x00009600ff1a7b82 */ /* 0x000e620000000a00 */
[----:B------:R-:W4:Y:S04]  /*1c30*/  @!P1 LDG.E.EL.64 R44, desc[UR4][R24.64] ;  /* 0x00000004182c9981 */ /* 0x000f28000c2e1b00 */
[----:B------:R2:W4:Y:S03]  /*1c40*/  @!P0 LDG.E.EL.64 R18, desc[UR4][R22.64+-0x60] ;  /* 0xffffa00416128981 */ /* 0x000526000c2e1b00 */
[----:B--2---:R-:W2:Y:S01]  /*1c50*/  LDC.64 R22, c[0x0][0x268] ;  /* 0x00009a00ff167b82 */ /* 0x004ea20000000a00 */
[----:B------:R-:W-:-:S06]  /*1c60*/  CS2R R16, SRZ ;  /* 0x0000000000107805 */ /* 0x000fcc000001ff00 */
[----:B------:R3:W4:Y:S02]  /*1c70*/  @!P0 LDG.E.EL.64 R16, desc[UR4][R38.64+-0x60] ;  /* 0xffffa00426108981 */ /* 0x000724000c2e1b00 */
[----:B---3--:R-:W-:Y:S01]  /*1c80*/  CS2R R38, SRZ ;  /* 0x0000000000267805 */ /* 0x008fe2000001ff00 */
[----:B--2---:R-:W-:-:S05]  /*1c90*/  IMAD.WIDE R46, R53, 0x4, R22 ;  /* 0x00000004352e7825 */ /* 0x004fca00078e0216 */
[----:B------:R2:W3:Y:S02]  /*1ca0*/  @!P2 LDG.E.EL.64 R38, desc[UR4][R46.64+-0xc0] ;  /* 0xffff40042e26a981 */ /* 0x0004e4000c2e1b00 */
[----:B--2---:R-:W2:Y:S01]  /*1cb0*/  LDC.64 R46, c[0x0][0x2a0] ;  /* 0x0000a800ff2e7b82 */ /* 0x004ea20000000a00 */
[----:B-1----:R-:W-:Y:S01]  /*1cc0*/  IMAD.WIDE R28, R53, 0x4, R26 ;  /* 0x00000004351c7825 */ /* 0x002fe200078e021a */
[----:B------:R-:W-:-:S03]  /*1cd0*/  CS2R R22, SRZ ;  /* 0x0000000000167805 */ /* 0x000fc6000001ff00 */
[C---:B0-----:R-:W-:Y:S01]  /*1ce0*/  IMAD.WIDE R58, R53.reuse, 0x4, R32 ;  /* 0x00000004353a7825 */ /* 0x041fe200078e0220 */
[----:B------:R0:W3:Y:S02]  /*1cf0*/  @!P0 LDG.E.EL.64 R20, desc[UR4][R28.64+-0x60] ;  /* 0xffffa0041c148981 */ /* 0x0000e4000c2e1b00 */
[----:B------:R-:W1:Y:S02]  /*1d00*/  LDC.64 R26, c[0x0][0x280] ;  /* 0x0000a000ff1a7b82 */ /* 0x000e640000000a00 */
[----:B------:R2:W3:Y:S06]  /*1d10*/  @!P2 LDG.E.EL.64 R22, desc[UR4][R58.64+-0xc0] ;  /* 0xffff40043a16a981 */ /* 0x0004ec000c2e1b00 */
[----:B0-----:R-:W0:Y:S01]  /*1d20*/  LDC.64 R28, c[0x0][0x290] ;  /* 0x0000a400ff1c7b82 */ /* 0x001e220000000a00 */
[----:B--2---:R-:W-:-:S07]  /*1d30*/  IMAD.WIDE R58, R53, 0x4, R46 ;  /* 0x00000004353a7825 */ /* 0x004fce00078e022e */
[----:B------:R-:W2:Y:S01]  /*1d40*/  LDC.64 R46, c[0x0][0x2a8] ;  /* 0x0000aa00ff2e7b82 */ /* 0x000ea20000000a00 */
[----:B------:R-:W-:Y:S02]  /*1d50*/  CS2R R24, SRZ ;  /* 0x0000000000187805 */ /* 0x000fe4000001ff00 */
[----:B------:R-:W-:Y:S01]  /*1d60*/  CS2R R32, SRZ ;  /* 0x0000000000207805 */ /* 0x000fe2000001ff00 */
[----:B-1----:R-:W-:-:S03]  /*1d70*/  IMAD.WIDE R56, R53, 0x4, R26 ;  /* 0x0000000435387825 */ /* 0x002fc600078e021a */
[----:B------:R0:W3:Y:S01]  /*1d80*/  @!P0 LDG.E.EL.64 R24, desc[UR4][R60.64+-0x60] ;  /* 0xffffa0043c188981 */ /* 0x0000e2000c2e1b00 */
[----:B------:R-:W-:-:S03]  /*1d90*/  CS2R R26, SRZ ;  /* 0x00000000001a7805 */ /* 0x000fc6000001ff00 */
[----:B------:R2:W3:Y:S01]  /*1da0*/  @!P2 LDG.E.EL.64 R32, desc[UR4][R56.64+-0xc0] ;  /* 0xffff40043820a981 */ /* 0x0004e2000c2e1b00 */
[----:B0-----:R-:W-:Y:S01]  /*1db0*/  IMAD.WIDE R60, R53, 0x4, R28 ;  /* 0x00000004353c7825 */ /* 0x001fe200078e021c */
[----:B------:R-:W-:-:S04]  /*1dc0*/  CS2R R28, SRZ ;  /* 0x00000000001c7805 */ /* 0x000fc8000001ff00 */
[----:B------:R-:W3:Y:S01]  /*1dd0*/  @!P3 LDG.E.EL.64 R26, desc[UR4][R60.64+-0x120] ;  /* 0xfffee0043c1ab981 */ /* 0x000ee2000c2e1b00 */
[----:B--2---:R-:W-:Y:S01]  /*1de0*/  IMAD.WIDE R56, R53, 0x4, R46 ;  /* 0x0000000435387825 */ /* 0x004fe200078e022e */
[----:B------:R-:W-:Y:S02]  /*1df0*/  CS2R R46, SRZ ;  /* 0x00000000002e7805 */ /* 0x000fe4000001ff00 */
[----:B------:R5:W2:Y:S04]  /*1e00*/  @!P3 LDG.E.EL.64 R28, desc[UR4][R58.64+-0x120] ;  /* 0xfffee0043a1cb981 */ /* 0x000aa8000c2e1b00 */
[----:B------:R-:W2:Y:S01]  /*1e10*/  @!P3 LDG.E.EL.64 R46, desc[UR4][R56.64+-0x120] ;  /* 0xfffee004382eb981 */ /* 0x000ea2000c2e1b00 */
[----:B------:R-:W0:Y:S01]  /*1e20*/  MUFU.RCP R11, R11 ;  /* 0x0000000b000b7308 */ /* 0x000e220000001000 */
[----:B------:R-:W-:-:S07]  /*1e30*/  @!P6 FMUL R6, R6, 16777216 ;  /* 0x4b8000000606e820 */ /* 0x000fce0000400000 */
[----:B------:R-:W1:Y:S08]  /*1e40*/  MUFU.RCP R55, R55 ;  /* 0x0000003700377308 */ /* 0x000e700000001000 */
[----:B------:R-:W0:Y:S08]  /*1e50*/  MUFU.RCP R14, R14 ;  /* 0x0000000e000e7308 */ /* 0x000e300000001000 */
[----:B------:R-:W1:Y:S01]  /*1e60*/  MUFU.RCP R51, R51 ;  /* 0x0000003300337308 */ /* 0x000e620000001000 */
[----:B-----5:R-:W-:-:S07]  /*1e70*/  SEL R58, R43, RZ, !P1 ;  /* 0x000000ff2b3a7207 */ /* 0x020fce0004800000 */
[----:B------:R-:W5:Y:S01]  /*1e80*/  MUFU.RCP R7, R7 ;  /* 0x0000000700077308 */ /* 0x000f620000001000 */
[----:B0-----:R-:W-:-:S07]  /*1e90*/  FMUL R10, R11, R10 ;  /* 0x0000000a0b0a7220 */ /* 0x001fce0000400000 */
[----:B------:R-:W0:Y:S01]  /*1ea0*/  MUFU.RCP R6, R6 ;  /* 0x0000000600067308 */ /* 0x000e220000001000 */
[----:B-1----:R-:W-:Y:S01]  /*1eb0*/  FMUL R54, R55, R54 ;  /* 0x0000003637367220 */ /* 0x002fe20000400000 */
[----:B------:R-:W-:Y:S01]  /*1ec0*/  FMUL R49, R14, R49 ;  /* 0x000000310e317220 */ /* 0x000fe20000400000 */
[----:B------:R-:W-:Y:S01]  /*1ed0*/  SEL R14, R40, RZ, !P2 ;  /* 0x000000ff280e7207 */ /* 0x000fe20005000000 */
[----:B------:R-:W-:Y:S01]  /*1ee0*/  FMUL R51, R51, R8 ;  /* 0x0000000833337220 */ /* 0x000fe20000400000 */
[----:B------:R-:W-:Y:S01]  /*1ef0*/  @!P6 FMUL R3, R3, 16777216 ;  /* 0x4b8000000303e820 */ /* 0x000fe20000400000 */
[----:B------:R-:W-:Y:S02]  /*1f00*/  SEL R8, R31, RZ, !P1 ;  /* 0x000000ff1f087207 */ /* 0x000fe40004800000 */
[----:B------:R-:W1:Y:S01]  /*1f10*/  MUFU.RCP R9, R9 ;  /* 0x0000000900097308 */ /* 0x000e620000001000 */
[----:B------:R-:W-:Y:S01]  /*1f20*/  SEL R37, R37, RZ, !P1 ;  /* 0x000000ff25257207 */ /* 0x000fe20004800000 */
[----:B-----5:R-:W-:Y:S01]  /*1f30*/  FMUL R7, R7, R50 ;  /* 0x0000003207077220 */ /* 0x020fe20000400000 */
[----:B------:R-:W-:Y:S01]  /*1f40*/  SEL R41, R41, RZ, !P2 ;  /* 0x000000ff29297207 */ /* 0x000fe20005000000 */
[----:B0-----:R-:W-:Y:S01]  /*1f50*/  FMUL R6, R6, R3 ;  /* 0x0000000306067220 */ /* 0x001fe20000400000 */
[----:B-1----:R-:W-:Y:S01]  /*1f60*/  FMUL R9, R9, R52 ;  /* 0x0000003409097220 */ /* 0x002fe20000400000 */
[----:B------:R-:W-:-:S02]  /*1f70*/  @P5 FSEL R5, R15, R0, !P4 ;  /* 0x000000000f055208 */ /* 0x000fc40006000000 */
[----:B------:R-:W-:Y:S02]  /*1f80*/  @P5 FSEL R2, R12, R13, !P4 ;  /* 0x0000000d0c025208 */ /* 0x000fe40006000000 */
[----:B------:R-:W-:Y:S02]  /*1f90*/  SEL R42, R42, RZ, !P1 ;  /* 0x000000ff2a2a7207 */ /* 0x000fe40004800000 */
[----:B------:R-:W-:Y:S02]  /*1fa0*/  SEL R30, R30, RZ, !P1 ;  /* 0x000000ff1e1e7207 */ /* 0x000fe40004800000 */
[----:B----4-:R-:W-:-:S05]  /*1fb0*/  SEL R45, R45, RZ, !P1 ;  /* 0x000000ff2d2d7207 */ /* 0x010fca0004800000 */
[----:B------:R-:W-:-:S04]  /*1fc0*/  FADD R11, R45, -R58 ;  /* 0x8000003a2d0b7221 */ /* 0x000fc80000000000 */
[----:B------:R-:W-:Y:S01]  /*1fd0*/  FMUL R11, R54, R11 ;  /* 0x0000000b360b7220 */ /* 0x000fe20000400000 */
[----:B------:R-:W-:-:S03]  /*1fe0*/  SEL R34, R34, RZ, !P3 ;  /* 0x000000ff22227207 */ /* 0x000fc60005800000 */
[----:B------:R-:W-:Y:S01]  /*1ff0*/  FFMA R3, R8, R11, R37 ;  /* 0x0000000b08037223 */ /* 0x000fe20000000025 */
[----:B------:R-:W-:Y:S02]  /*2000*/  SEL R35, R35, RZ, !P3 ;  /* 0x000000ff23237207 */ /* 0x000fe40005800000 */
[----:B---3--:R-:W-:Y:S02]  /*2010*/  SEL R45, R38, RZ, !P2 ;  /* 0x000000ff262d7207 */ /* 0x008fe40005000000 */
[----:B------:R-:W-:-:S03]  /*2020*/  SEL R38, R39, RZ, !P2 ;  /* 0x000000ff27267207 */ /* 0x000fc60005000000 */
[----:B------:R-:W-:Y:S02]  /*2030*/  FADD R14, R14, -R45 ;  /* 0x8000002d0e0e7221 */ /* 0x000fe40000000000 */
[----:B------:R-:W-:Y:S02]  /*2040*/  FADD R8, R41, -R38 ;  /* 0x8000002629087221 */ /* 0x000fe40000000000 */
[----:B------:R-:W-:Y:S02]  /*2050*/  FMUL R14, R7, R14 ;  /* 0x0000000e070e7220 */ /* 0x000fe40000400000 */
[----:B------:R-:W-:Y:S01]  /*2060*/  FMUL R51, R51, R8 ;  /* 0x0000000833337220 */ /* 0x000fe20000400000 */
[----:B------:R-:W-:Y:S02]  /*2070*/  SEL R11, R22, RZ, !P2 ;  /* 0x000000ff160b7207 */ /* 0x000fe40005000000 */
[----:B------:R-:W-:-:S05]  /*2080*/  SEL R32, R32, RZ, !P2 ;  /* 0x000000ff20207207 */ /* 0x000fca0005000000 */
[----:B------:R-:W-:Y:S01]  /*2090*/  FFMA R14, R11, R14, R32 ;  /* 0x0000000e0b0e7223 */ /* 0x000fe20000000020 */
[----:B------:R-:W-:Y:S02]  /*20a0*/  SEL R22, R27, RZ, !P3 ;  /* 0x000000ff1b167207 */ /* 0x000fe40005800000 */
[----:B------:R-:W-:-:S03]  /*20b0*/  SEL R27, R26, RZ, !P3 ;  /* 0x000000ff1a1b7207 */ /* 0x000fc60005800000 */
[----:B------:R-:W-:Y:S02]  /*20c0*/  FADD R11, R35, -R22 ;  /* 0x80000016230b7221 */ /* 0x000fe40000000000 */
[----:B------:R-:W-:Y:S01]  /*20d0*/  FADD R8, R34, -R27 ;  /* 0x8000001b22087221 */ /* 0x000fe20000000000 */
[----:B------:R-:W-:Y:S02]  /*20e0*/  SEL R22, R23, RZ, !P2 ;  /* 0x000000ff17167207 */ /* 0x000fe40005000000 */
[----:B--2---:R-:W-:Y:S01]  /*20f0*/  SEL R23, R28, RZ, !P3 ;  /* 0x000000ff1c177207 */ /* 0x004fe20005800000 */
[----:B------:R-:W-:Y:S01]  /*2100*/  FMUL R8, R9, R8 ;  /* 0x0000000809087220 */ /* 0x000fe20000400000 */
[----:B------:R-:W-:Y:S02]  /*2110*/  SEL R46, R46, RZ, !P3 ;  /* 0x000000ff2e2e7207 */ /* 0x000fe40005800000 */
[C---:B------:R-:W-:Y:S02]  /*2120*/  FSETP.GTU.AND P6, PT, R14.reuse, RZ, PT ;  /* 0x000000ff0e00720b */ /* 0x040fe40003fcc000 */
[----:B------:R-:W-:Y:S01]  /*2130*/  SEL R33, R33, RZ, !P2 ;  /* 0x000000ff21217207 */ /* 0x000fe20005000000 */
[----:B------:R-:W-:Y:S01]  /*2140*/  FFMA R8, R23, R8, R46 ;  /* 0x0000000817087223 */ /* 0x000fe2000000002e */
[----:B------:R-:W-:-:S03]  /*2150*/  FSEL R14, R14, RZ, P6 ;  /* 0x000000ff0e0e7208 */ /* 0x000fc60003000000 */
[----:B------:R-:W-:Y:S01]  /*2160*/  FFMA R51, R22, R51, R33 ;  /* 0x0000003316337223 */ /* 0x000fe20000000021 */
[----:B------:R-:W-:Y:S02]  /*2170*/  FSETP.GEU.AND P4, PT, R14, 6, PT ;  /* 0x40c000000e00780b */ /* 0x000fe40003f8e000 */
[----:B------:R-:W-:Y:S01]  /*2180*/  FSETP.GTU.AND P6, PT, R8, RZ, PT ;  /* 0x000000ff0800720b */ /* 0x000fe20003fcc000 */
[----:B------:R-:W-:Y:S01]  /*2190*/  FMUL R6, R6, R11 ;  /* 0x0000000b06067220 */ /* 0x000fe20000400000 */
[----:B------:R-:W-:Y:S02]  /*21a0*/  SEL R29, R29, RZ, !P3 ;  /* 0x000000ff1d1d7207 */ /* 0x000fe40005800000 */
[----:B------:R-:W-:Y:S02]  /*21b0*/  SEL R12, R47, RZ, !P3 ;  /* 0x000000ff2f0c7207 */ /* 0x000fe40005800000 */
[----:B------:R-:W-:Y:S02]  /*21c0*/  FSETP.GTU.AND P5, PT, R51, RZ, PT ;  /* 0x000000ff3300720b */ /* 0x000fe40003fac000 */
[----:B------:R-:W-:Y:S01]  /*21d0*/  FSEL R8, R8, RZ, P6 ;  /* 0x000000ff08087208 */ /* 0x000fe20003000000 */
[----:B------:R-:W-:Y:S01]  /*21e0*/  FFMA R6, R29, R6, R12 ;  /* 0x000000061d067223 */ /* 0x000fe2000000000c */
[----:B------:R-:W-:-:S02]  /*21f0*/  FSEL R51, R51, RZ, P5 ;  /* 0x000000ff33337208 */ /* 0x000fc40002800000 */
[----:B------:R-:W-:Y:S02]  /*2200*/  FSETP.NAN.AND P6, PT, R14, R14, PT ;  /* 0x0000000e0e00720b */ /* 0x000fe40003fc8000 */
[----:B------:R-:W-:Y:S02]  /*2210*/  FSETP.GEU.AND P5, PT, R8, 6, PT ;  /* 0x40c000000800780b */ /* 0x000fe40003fae000 */
[----:B------:R-:W-:Y:S02]  /*2220*/  SEL R43, R44, RZ, !P1 ;  /* 0x000000ff2c2b7207 */ /* 0x000fe40004800000 */
[----:B------:R-:W-:Y:S02]  /*2230*/  SEL R9, R16, RZ, !P0 ;  /* 0x000000ff10097207 */ /* 0x000fe40004000000 */
[----:B------:R-:W-:Y:S02]  /*2240*/  SEL R0, R18, RZ, !P0 ;  /* 0x000000ff12007207 */ /* 0x000fe40004000000 */
[----:B------:R-:W-:-:S02]  /*2250*/  @P4 FSEL R14, R14, 6, P6 ;  /* 0x40c000000e0e4808 */ /* 0x000fc40003000000 */
[----:B------:R-:W-:Y:S01]  /*2260*/  FSETP.GTU.AND P6, PT, R6, RZ, PT ;  /* 0x000000ff0600720b */ /* 0x000fe20003fcc000 */
[----:B------:R-:W-:Y:S01]  /*2270*/  FADD R43, R43, -R42 ;  /* 0x8000002a2b2b7221 */ /* 0x000fe20000000000 */
[----:B------:R-:W-:Y:S01]  /*2280*/  FSETP.GEU.AND P4, PT, R51, 6, PT ;  /* 0x40c000003300780b */ /* 0x000fe20003f8e000 */
[----:B------:R-:W-:Y:S01]  /*2290*/  FADD R0, R0, -R9 ;  /* 0x8000000900007221 */ /* 0x000fe20000000000 */
[----:B------:R-:W-:Y:S01]  /*22a0*/  FSEL R11, R6, RZ, P6 ;  /* 0x000000ff060b7208 */ /* 0x000fe20003000000 */
[----:B------:R-:W-:Y:S01]  /*22b0*/  FMUL R43, R48, R43 ;  /* 0x0000002b302b7220 */ /* 0x000fe20000400000 */
[----:B------:R-:W-:Y:S02]  /*22c0*/  SEL R7, R36, RZ, !P1 ;  /* 0x000000ff24077207 */ /* 0x000fe40004800000 */
[----:B------:R-:W-:Y:S01]  /*22d0*/  FSETP.NAN.AND P6, PT, R8, R8, PT ;  /* 0x000000080800720b */ /* 0x000fe20003fc8000 */
[----:B------:R-:W-:Y:S01]  /*22e0*/  FMUL R0, R49, R0 ;  /* 0x0000000031007220 */ /* 0x000fe20000400000 */
[----:B------:R-:W-:-:S02]  /*22f0*/  SEL R13, R24, RZ, !P0 ;  /* 0x000000ff180d7207 */ /* 0x000fc40004000000 */
[----:B------:R-:W-:Y:S01]  /*2300*/  SEL R20, R20, RZ, !P0 ;  /* 0x000000ff14147207 */ /* 0x000fe20004000000 */
[----:B------:R-:W-:Y:S01]  /*2310*/  FFMA R7, R30, R43, R7 ;  /* 0x0000002b1e077223 */ /* 0x000fe20000000007 */
[----:B------:R-:W-:Y:S02]  /*2320*/  SEL R9, R19, RZ, !P0 ;  /* 0x000000ff13097207 */ /* 0x000fe40004000000 */
[----:B------:R-:W-:Y:S02]  /*2330*/  SEL R12, R17, RZ, !P0 ;  /* 0x000000ff110c7207 */ /* 0x000fe40004000000 */
[----:B------:R-:W-:Y:S02]  /*2340*/  @P5 FSEL R8, R8, 6, P6 ;  /* 0x40c0000008085808 */ /* 0x000fe40003000000 */
[----:B------:R-:W-:Y:S01]  /*2350*/  FSETP.NAN.AND P6, PT, R51, R51, PT ;  /* 0x000000333300720b */ /* 0x000fe20003fc8000 */
[----:B------:R-:W-:Y:S01]  /*2360*/  FFMA R0, R13, R0, R20 ;  /* 0x000000000d007223 */ /* 0x000fe20000000014 */
[----:B------:R-:W-:Y:S01]  /*2370*/  FSETP.GEU.AND P5, PT, R11, 6, PT ;  /* 0x40c000000b00780b */ /* 0x000fe20003fae000 */
[----:B------:R-:W-:Y:S01]  /*2380*/  FADD R9, R9, -R12 ;  /* 0x8000000c09097221 */ /* 0x000fe20000000000 */
[----:B------:R-:W-:-:S02]  /*2390*/  @P4 FSEL R51, R51, 6, P6 ;  /* 0x40c0000033334808 */ /* 0x000fc40003000000 */
[----:B------:R-:W-:Y:S01]  /*23a0*/  FSETP.GTU.AND P4, PT, R7, RZ, PT ;  /* 0x000000ff0700720b */ /* 0x000fe20003f8c000 */
[----:B------:R-:W-:Y:S01]  /*23b0*/  FMUL R9, R10, R9 ;  /* 0x000000090a097220 */ /* 0x000fe20000400000 */
[----:B------:R-:W-:Y:S02]  /*23c0*/  SEL R6, R25, RZ, !P0 ;  /* 0x000000ff19067207 */ /* 0x000fe40004000000 */
[----:B------:R-:W-:Y:S02]  /*23d0*/  SEL R21, R21, RZ, !P0 ;  /* 0x000000ff15157207 */ /* 0x000fe40004000000 */
[----:B------:R-:W-:Y:S02]  /*23e0*/  FSETP.GTU.AND P6, PT, R0, RZ, PT ;  /* 0x000000ff0000720b */ /* 0x000fe40003fcc000 */
[----:B------:R-:W-:Y:S02]  /*23f0*/  FSEL R16, R7, RZ, P4 ;  /* 0x000000ff07107208 */ /* 0x000fe40002000000 */
[----:B------:R-:W-:Y:S01]  /*2400*/  FSETP.GTU.AND P4, PT, R3, RZ, PT ;  /* 0x000000ff0300720b */ /* 0x000fe20003f8c000 */
[----:B------:R-:W-:Y:S01]  /*2410*/  FFMA R9, R6, R9, R21 ;  /* 0x0000000906097223 */ /* 0x000fe20000000015 */
[----:B------:R-:W-:Y:S01]  /*2420*/  FSEL R13, R0, RZ, P6 ;  /* 0x000000ff000d7208 */ /* 0x000fe20003000000 */
[----:B------:R-:W0:Y:S01]  /*2430*/  LDC.64 R6, c[0x0][0x350] ;  /* 0x0000d400ff067b82 */ /* 0x000e220000000a00 */
[----:B------:R-:W-:-:S02]  /*2440*/  FSETP.NAN.AND P6, PT, R11, R11, PT ;  /* 0x0000000b0b00720b */ /* 0x000fc40003fc8000 */
[----:B------:R-:W-:Y:S02]  /*2450*/  FSEL R17, R3, RZ, P4 ;  /* 0x000000ff03117208 */ /* 0x000fe40002000000 */
[----:B------:R-:W-:Y:S02]  /*2460*/  FSETP.GEU.AND P4, PT, R16, 6, PT ;  /* 0x40c000001000780b */ /* 0x000fe40003f8e000 */
[----:B------:R-:W-:Y:S02]  /*2470*/  @P5 FSEL R11, R11, 6, P6 ;  /* 0x40c000000b0b5808 */ /* 0x000fe40003000000 */
[----:B------:R-:W-:Y:S02]  /*2480*/  FSETP.GTU.AND P6, PT, R9, RZ, PT ;  /* 0x000000ff0900720b */ /* 0x000fe40003fcc000 */
[----:B------:R-:W-:Y:S02]  /*2490*/  FSETP.GEU.AND P5, PT, R17, 6, PT ;  /* 0x40c000001100780b */ /* 0x000fe40003fae000 */
[----:B------:R-:W-:-:S02]  /*24a0*/  FSEL R0, R9, RZ, P6 ;  /* 0x000000ff09007208 */ /* 0x000fc40003000000 */
[----:B------:R-:W-:Y:S02]  /*24b0*/  @P2 FSEL R14, R8, R5, !P3 ;  /* 0x00000005080e2208 */ /* 0x000fe40005800000 */
[----:B------:R-:W-:Y:S02]  /*24c0*/  @P2 FSEL R51, R11, R2, !P3 ;  /* 0x000000020b332208 */ /* 0x000fe40005800000 */
[----:B------:R-:W-:Y:S02]  /*24d0*/  FSETP.NAN.AND P6, PT, R16, R16, PT ;  /* 0x000000101000720b */ /* 0x000fe40003fc8000 */
[----:B------:R-:W-:Y:S02]  /*24e0*/  FSETP.GEU.AND P2, PT, R13, 6, PT ;  /* 0x40c000000d00780b */ /* 0x000fe40003f4e000 */
[----:B------:R-:W-:Y:S02]  /*24f0*/  FSETP.GEU.AND P3, PT, R0, 6, PT ;  /* 0x40c000000000780b */ /* 0x000fe40003f6e000 */
[----:B------:R-:W-:-:S02]  /*2500*/  @P4 FSEL R16, R16, 6, P6 ;  /* 0x40c0000010104808 */ /* 0x000fc40003000000 */
[----:B------:R-:W-:-:S04]  /*2510*/  FSETP.NAN.AND P4, PT, R17, R17, PT ;  /* 0x000000111100720b */ /* 0x000fc80003f88000 */
[----:B------:R-:W-:Y:S02]  /*2520*/  @P5 FSEL R17, R17, 6, P4 ;  /* 0x40c0000011115808 */ /* 0x000fe40002000000 */
[C---:B------:R-:W-:Y:S02]  /*2530*/  FSETP.NAN.AND P5, PT, R13.reuse, R13, PT ;  /* 0x0000000d0d00720b */ /* 0x040fe40003fa8000 */
[C---:B------:R-:W-:Y:S02]  /*2540*/  FSETP.NAN.AND P4, PT, R0.reuse, R0, PT ;  /* 0x000000000000720b */ /* 0x040fe40003f88000 */
[----:B------:R-:W-:Y:S02]  /*2550*/  @P2 FSEL R13, R13, 6, P5 ;  /* 0x40c000000d0d2808 */ /* 0x000fe40002800000 */
[----:B------:R-:W-:Y:S01]  /*2560*/  @P3 FSEL R0, R0, 6, P4 ;  /* 0x40c0000000003808 */ /* 0x000fe20002000000 */
[----:B0-----:R-:W-:Y:S01]  /*2570*/  IMAD.WIDE R4, R4, 0x4, R6 ;  /* 0x0000000404047825 */ /* 0x001fe200078e0206 */
[----:B------:R-:W-:-:S02]  /*2580*/  @P1 FSEL R16, R13, R14, !P0 ;  /* 0x0000000e0d101208 */ /* 0x000fc40004000000 */
[----:B------:R-:W-:-:S05]  /*2590*/  @P1 FSEL R17, R0, R51, !P0 ;  /* 0x0000003300111208 */ /* 0x000fca0004000000 */
[----:B------:R-:W-:Y:S01]  /*25a0*/  STG.E.64 desc[UR4][R4.64], R16 ;  /* 0x0000001004007986 */ /* 0x000fe2000c101b04 */
[----:B------:R-:W-:Y:S05]  /*25b0*/  EXIT ;  /* 0x000000000000794d */ /* 0x000fea0003800000 */
.L_x_0:
[----:B------:R-:W-:-:S00]  /*25c0*/  BRA `(.L_x_0) ;  /* 0xfffffffc00fc7947 */ /* 0x000fc0000383ffff */
[----:B------:R-:W-:-:S00]  /*25d0*/  NOP ;  /* 0x0000000000007918 */ /* 0x000fc00000000000 */
        /* <DEDUP_REMOVED lines=10> */
.L_x_1:


//--------------------- .nv.global.init           --------------------------
	.section	.nv.global.init,"aw",@progbits
.nv.global.init:
	.type		_$_str,@object
	.size		_$_str,(_$_str_$_2 - _$_str)
_$_str:
        /*0000*/ 	.byte	0x5f, 0x5f, 0x43, 0x55, 0x44, 0x41, 0x5f, 0x46, 0x54, 0x5a, 0x00
	.type		_$_str_$_2,@object
	.size		_$_str_$_2,(.L_1 - _$_str_$_2)
_$_str_$_2:
        /*000b*/ 	.byte	0x5f, 0x5f, 0x43, 0x55, 0x44, 0x41, 0x5f, 0x50, 0x52, 0x45, 0x43, 0x5f, 0x53, 0x51, 0x52, 0x54
        /*001b*/ 	.byte	0x00
.L_1:


//--------------------- .nv.constant0.triton_poi_fused_cat_35 --------------------------
	.section	.nv.constant0.triton_poi_fused_cat_35,"a",@progbits
	.sectionflags	@""
	.align	4
.nv.constant0.triton_poi_fused_cat_35:
	.zero		860
